//
// Generated by NVIDIA NVVM Compiler
//
// Compiler Build ID: CL-36424714
// Cuda compilation tools, release 13.0, V13.0.88
// Based on NVVM 20.0.0
//

.version 9.0
.target sm_100
.address_size 64

	// .globl	actualizar
.global .align 4 .b8 precalc_xorwow_matrix[102400];
.global .align 4 .b8 precalc_xorwow_offset_matrix[102400];
.global .align 4 .b8 mrg32k3aM1[2304];
.global .align 4 .b8 mrg32k3aM2[2304];
.global .align 4 .b8 mrg32k3aM1SubSeq[2016];
.global .align 4 .b8 mrg32k3aM2SubSeq[2016];
.global .align 4 .b8 mrg32k3aM1Seq[2304];
.global .align 4 .b8 mrg32k3aM2Seq[2304];
.const .align 8 .b8 __cr_lgamma_table[72];

.visible .entry actualizar(
	.param .u64 .ptr .align 1 actualizar_param_0,
	.param .u64 .ptr .align 1 actualizar_param_1,
	.param .u64 .ptr .align 1 actualizar_param_2,
	.param .u64 .ptr .align 1 actualizar_param_3,
	.param .f32 actualizar_param_4,
	.param .u32 actualizar_param_5,
	.param .u32 actualizar_param_6,
	.param .u64 actualizar_param_7
)
{
	.local .align 8 .b8 	__local_depot0[48];
	.reg .b64 	%SP;
	.reg .b64 	%SPL;
	.reg .pred 	%p<64>;
	.reg .b32 	%r<1265>;
	.reg .b32 	%f<46>;
	.reg .b64 	%rd<40>;

	mov.u64 	%SPL, __local_depot0;
	ld.param.u64 	%rd11, [actualizar_param_1];
	ld.param.u64 	%rd13, [actualizar_param_3];
	ld.param.f32 	%f1, [actualizar_param_4];
	ld.param.u32 	%r553, [actualizar_param_5];
	ld.param.u32 	%r554, [actualizar_param_6];
	ld.param.u64 	%rd14, [actualizar_param_7];
	mov.u32 	%r555, %ctaid.x;
	mov.u32 	%r556, %ntid.x;
	mov.u32 	%r557, %tid.x;
	mad.lo.s32 	%r1, %r555, %r556, %r557;
	mul.lo.s32 	%r558, %r554, %r553;
	setp.ge.s32 	%p1, %r1, %r558;
	@%p1 bra 	$L__BB0_117;
	add.u64 	%rd1, %SPL, 0;
	cvt.u32.u64 	%r559, %rd14;
	xor.b32  	%r560, %r559, -1429050551;
	mul.lo.s32 	%r561, %r560, 1099087573;
	{ .reg .b32 tmp; mov.b64 {tmp, %r562}, %rd14; }
	xor.b32  	%r563, %r562, -136515619;
	mul.lo.s32 	%r564, %r563, -1703105765;
	add.s32 	%r565, %r561, %r564;
	add.s32 	%r2, %r565, 6615241;
	add.s32 	%r995, %r561, 123456789;
	st.local.v2.u32 	[%rd1], {%r2, %r995};
	xor.b32  	%r994, %r561, 362436069;
	add.s32 	%r993, %r564, 521288629;
	st.local.v2.u32 	[%rd1+8], {%r994, %r993};
	xor.b32  	%r992, %r564, 88675123;
	add.s32 	%r991, %r561, 5783321;
	st.local.v2.u32 	[%rd1+16], {%r992, %r991};
	setp.eq.s32 	%p2, %r1, 0;
	@%p2 bra 	$L__BB0_116;
	cvt.s64.s32 	%rd39, %r1;
	mov.b32 	%r978, 0;
$L__BB0_3:
	mov.u64 	%rd3, %rd39;
	and.b64  	%rd4, %rd3, 3;
	setp.eq.s64 	%p3, %rd4, 0;
	@%p3 bra 	$L__BB0_115;
	mul.wide.u32 	%rd16, %r978, 3200;
	mov.u64 	%rd17, precalc_xorwow_matrix;
	add.s64 	%rd5, %rd17, %rd16;
	mov.b32 	%r991, 0;
	mov.u32 	%r992, %r991;
	mov.u32 	%r993, %r991;
	mov.u32 	%r994, %r991;
	mov.u32 	%r995, %r991;
	mov.u32 	%r984, %r991;
$L__BB0_5:
	mul.wide.u32 	%rd18, %r984, 4;
	add.s64 	%rd19, %rd1, %rd18;
	ld.local.u32 	%r20, [%rd19+4];
	shl.b32 	%r21, %r984, 5;
	mov.b32 	%r990, 0;
$L__BB0_6:
	.pragma "nounroll";
	shr.u32 	%r569, %r20, %r990;
	and.b32  	%r570, %r569, 1;
	setp.eq.b32 	%p4, %r570, 1;
	not.pred 	%p5, %p4;
	add.s32 	%r571, %r21, %r990;
	mul.lo.s32 	%r572, %r571, 5;
	mul.wide.u32 	%rd20, %r572, 4;
	add.s64 	%rd6, %rd5, %rd20;
	@%p5 bra 	$L__BB0_8;
	ld.global.u32 	%r573, [%rd6];
	xor.b32  	%r995, %r995, %r573;
	ld.global.u32 	%r574, [%rd6+4];
	xor.b32  	%r994, %r994, %r574;
	ld.global.u32 	%r575, [%rd6+8];
	xor.b32  	%r993, %r993, %r575;
	ld.global.u32 	%r576, [%rd6+12];
	xor.b32  	%r992, %r992, %r576;
	ld.global.u32 	%r577, [%rd6+16];
	xor.b32  	%r991, %r991, %r577;
$L__BB0_8:
	and.b32  	%r579, %r569, 2;
	setp.eq.s32 	%p6, %r579, 0;
	@%p6 bra 	$L__BB0_10;
	ld.global.u32 	%r580, [%rd6+20];
	xor.b32  	%r995, %r995, %r580;
	ld.global.u32 	%r581, [%rd6+24];
	xor.b32  	%r994, %r994, %r581;
	ld.global.u32 	%r582, [%rd6+28];
	xor.b32  	%r993, %r993, %r582;
	ld.global.u32 	%r583, [%rd6+32];
	xor.b32  	%r992, %r992, %r583;
	ld.global.u32 	%r584, [%rd6+36];
	xor.b32  	%r991, %r991, %r584;
$L__BB0_10:
	and.b32  	%r586, %r569, 4;
	setp.eq.s32 	%p7, %r586, 0;
	@%p7 bra 	$L__BB0_12;
	ld.global.u32 	%r587, [%rd6+40];
	xor.b32  	%r995, %r995, %r587;
	ld.global.u32 	%r588, [%rd6+44];
	xor.b32  	%r994, %r994, %r588;
	ld.global.u32 	%r589, [%rd6+48];
	xor.b32  	%r993, %r993, %r589;
	ld.global.u32 	%r590, [%rd6+52];
	xor.b32  	%r992, %r992, %r590;
	ld.global.u32 	%r591, [%rd6+56];
	xor.b32  	%r991, %r991, %r591;
$L__BB0_12:
	and.b32  	%r593, %r569, 8;
	setp.eq.s32 	%p8, %r593, 0;
	@%p8 bra 	$L__BB0_14;
	ld.global.u32 	%r594, [%rd6+60];
	xor.b32  	%r995, %r995, %r594;
	ld.global.u32 	%r595, [%rd6+64];
	xor.b32  	%r994, %r994, %r595;
	ld.global.u32 	%r596, [%rd6+68];
	xor.b32  	%r993, %r993, %r596;
	ld.global.u32 	%r597, [%rd6+72];
	xor.b32  	%r992, %r992, %r597;
	ld.global.u32 	%r598, [%rd6+76];
	xor.b32  	%r991, %r991, %r598;
$L__BB0_14:
	and.b32  	%r600, %r569, 16;
	setp.eq.s32 	%p9, %r600, 0;
	@%p9 bra 	$L__BB0_16;
	ld.global.u32 	%r601, [%rd6+80];
	xor.b32  	%r995, %r995, %r601;
	ld.global.u32 	%r602, [%rd6+84];
	xor.b32  	%r994, %r994, %r602;
	ld.global.u32 	%r603, [%rd6+88];
	xor.b32  	%r993, %r993, %r603;
	ld.global.u32 	%r604, [%rd6+92];
	xor.b32  	%r992, %r992, %r604;
	ld.global.u32 	%r605, [%rd6+96];
	xor.b32  	%r991, %r991, %r605;
$L__BB0_16:
	and.b32  	%r607, %r569, 32;
	setp.eq.s32 	%p10, %r607, 0;
	@%p10 bra 	$L__BB0_18;
	ld.global.u32 	%r608, [%rd6+100];
	xor.b32  	%r995, %r995, %r608;
	ld.global.u32 	%r609, [%rd6+104];
	xor.b32  	%r994, %r994, %r609;
	ld.global.u32 	%r610, [%rd6+108];
	xor.b32  	%r993, %r993, %r610;
	ld.global.u32 	%r611, [%rd6+112];
	xor.b32  	%r992, %r992, %r611;
	ld.global.u32 	%r612, [%rd6+116];
	xor.b32  	%r991, %r991, %r612;
$L__BB0_18:
	and.b32  	%r614, %r569, 64;
	setp.eq.s32 	%p11, %r614, 0;
	@%p11 bra 	$L__BB0_20;
	ld.global.u32 	%r615, [%rd6+120];
	xor.b32  	%r995, %r995, %r615;
	ld.global.u32 	%r616, [%rd6+124];
	xor.b32  	%r994, %r994, %r616;
	ld.global.u32 	%r617, [%rd6+128];
	xor.b32  	%r993, %r993, %r617;
	ld.global.u32 	%r618, [%rd6+132];
	xor.b32  	%r992, %r992, %r618;
	ld.global.u32 	%r619, [%rd6+136];
	xor.b32  	%r991, %r991, %r619;
$L__BB0_20:
	and.b32  	%r621, %r569, 128;
	setp.eq.s32 	%p12, %r621, 0;
	@%p12 bra 	$L__BB0_22;
	ld.global.u32 	%r622, [%rd6+140];
	xor.b32  	%r995, %r995, %r622;
	ld.global.u32 	%r623, [%rd6+144];
	xor.b32  	%r994, %r994, %r623;
	ld.global.u32 	%r624, [%rd6+148];
	xor.b32  	%r993, %r993, %r624;
	ld.global.u32 	%r625, [%rd6+152];
	xor.b32  	%r992, %r992, %r625;
	ld.global.u32 	%r626, [%rd6+156];
	xor.b32  	%r991, %r991, %r626;
$L__BB0_22:
	and.b32  	%r628, %r569, 256;
	setp.eq.s32 	%p13, %r628, 0;
	@%p13 bra 	$L__BB0_24;
	ld.global.u32 	%r629, [%rd6+160];
	xor.b32  	%r995, %r995, %r629;
	ld.global.u32 	%r630, [%rd6+164];
	xor.b32  	%r994, %r994, %r630;
	ld.global.u32 	%r631, [%rd6+168];
	xor.b32  	%r993, %r993, %r631;
	ld.global.u32 	%r632, [%rd6+172];
	xor.b32  	%r992, %r992, %r632;
	ld.global.u32 	%r633, [%rd6+176];
	xor.b32  	%r991, %r991, %r633;
$L__BB0_24:
	and.b32  	%r635, %r569, 512;
	setp.eq.s32 	%p14, %r635, 0;
	@%p14 bra 	$L__BB0_26;
	ld.global.u32 	%r636, [%rd6+180];
	xor.b32  	%r995, %r995, %r636;
	ld.global.u32 	%r637, [%rd6+184];
	xor.b32  	%r994, %r994, %r637;
	ld.global.u32 	%r638, [%rd6+188];
	xor.b32  	%r993, %r993, %r638;
	ld.global.u32 	%r639, [%rd6+192];
	xor.b32  	%r992, %r992, %r639;
	ld.global.u32 	%r640, [%rd6+196];
	xor.b32  	%r991, %r991, %r640;
$L__BB0_26:
	and.b32  	%r642, %r569, 1024;
	setp.eq.s32 	%p15, %r642, 0;
	@%p15 bra 	$L__BB0_28;
	ld.global.u32 	%r643, [%rd6+200];
	xor.b32  	%r995, %r995, %r643;
	ld.global.u32 	%r644, [%rd6+204];
	xor.b32  	%r994, %r994, %r644;
	ld.global.u32 	%r645, [%rd6+208];
	xor.b32  	%r993, %r993, %r645;
	ld.global.u32 	%r646, [%rd6+212];
	xor.b32  	%r992, %r992, %r646;
	ld.global.u32 	%r647, [%rd6+216];
	xor.b32  	%r991, %r991, %r647;
$L__BB0_28:
	and.b32  	%r649, %r569, 2048;
	setp.eq.s32 	%p16, %r649, 0;
	@%p16 bra 	$L__BB0_30;
	ld.global.u32 	%r650, [%rd6+220];
	xor.b32  	%r995, %r995, %r650;
	ld.global.u32 	%r651, [%rd6+224];
	xor.b32  	%r994, %r994, %r651;
	ld.global.u32 	%r652, [%rd6+228];
	xor.b32  	%r993, %r993, %r652;
	ld.global.u32 	%r653, [%rd6+232];
	xor.b32  	%r992, %r992, %r653;
	ld.global.u32 	%r654, [%rd6+236];
	xor.b32  	%r991, %r991, %r654;
$L__BB0_30:
	and.b32  	%r656, %r569, 4096;
	setp.eq.s32 	%p17, %r656, 0;
	@%p17 bra 	$L__BB0_32;
	ld.global.u32 	%r657, [%rd6+240];
	xor.b32  	%r995, %r995, %r657;
	ld.global.u32 	%r658, [%rd6+244];
	xor.b32  	%r994, %r994, %r658;
	ld.global.u32 	%r659, [%rd6+248];
	xor.b32  	%r993, %r993, %r659;
	ld.global.u32 	%r660, [%rd6+252];
	xor.b32  	%r992, %r992, %r660;
	ld.global.u32 	%r661, [%rd6+256];
	xor.b32  	%r991, %r991, %r661;
$L__BB0_32:
	and.b32  	%r663, %r569, 8192;
	setp.eq.s32 	%p18, %r663, 0;
	@%p18 bra 	$L__BB0_34;
	ld.global.u32 	%r664, [%rd6+260];
	xor.b32  	%r995, %r995, %r664;
	ld.global.u32 	%r665, [%rd6+264];
	xor.b32  	%r994, %r994, %r665;
	ld.global.u32 	%r666, [%rd6+268];
	xor.b32  	%r993, %r993, %r666;
	ld.global.u32 	%r667, [%rd6+272];
	xor.b32  	%r992, %r992, %r667;
	ld.global.u32 	%r668, [%rd6+276];
	xor.b32  	%r991, %r991, %r668;
$L__BB0_34:
	and.b32  	%r670, %r569, 16384;
	setp.eq.s32 	%p19, %r670, 0;
	@%p19 bra 	$L__BB0_36;
	ld.global.u32 	%r671, [%rd6+280];
	xor.b32  	%r995, %r995, %r671;
	ld.global.u32 	%r672, [%rd6+284];
	xor.b32  	%r994, %r994, %r672;
	ld.global.u32 	%r673, [%rd6+288];
	xor.b32  	%r993, %r993, %r673;
	ld.global.u32 	%r674, [%rd6+292];
	xor.b32  	%r992, %r992, %r674;
	ld.global.u32 	%r675, [%rd6+296];
	xor.b32  	%r991, %r991, %r675;
$L__BB0_36:
	and.b32  	%r677, %r569, 32768;
	setp.eq.s32 	%p20, %r677, 0;
	@%p20 bra 	$L__BB0_38;
	ld.global.u32 	%r678, [%rd6+300];
	xor.b32  	%r995, %r995, %r678;
	ld.global.u32 	%r679, [%rd6+304];
	xor.b32  	%r994, %r994, %r679;
	ld.global.u32 	%r680, [%rd6+308];
	xor.b32  	%r993, %r993, %r680;
	ld.global.u32 	%r681, [%rd6+312];
	xor.b32  	%r992, %r992, %r681;
	ld.global.u32 	%r682, [%rd6+316];
	xor.b32  	%r991, %r991, %r682;
$L__BB0_38:
	add.s32 	%r990, %r990, 16;
	setp.ne.s32 	%p21, %r990, 32;
	@%p21 bra 	$L__BB0_6;
	mad.lo.s32 	%r683, %r984, -31, %r21;
	add.s32 	%r984, %r683, 1;
	setp.ne.s32 	%p22, %r984, 5;
	@%p22 bra 	$L__BB0_5;
	st.local.u32 	[%rd1+4], %r995;
	st.local.v2.u32 	[%rd1+8], {%r994, %r993};
	st.local.v2.u32 	[%rd1+16], {%r992, %r991};
	setp.eq.s64 	%p23, %rd4, 1;
	@%p23 bra 	$L__BB0_115;
	mov.b32 	%r991, 0;
	mov.u32 	%r992, %r991;
	mov.u32 	%r993, %r991;
	mov.u32 	%r994, %r991;
	mov.u32 	%r995, %r991;
	mov.u32 	%r1076, %r991;
$L__BB0_42:
	mul.wide.u32 	%rd21, %r1076, 4;
	add.s64 	%rd22, %rd1, %rd21;
	ld.local.u32 	%r196, [%rd22+4];
	shl.b32 	%r197, %r1076, 5;
	mov.b32 	%r1082, 0;
$L__BB0_43:
	.pragma "nounroll";
	shr.u32 	%r686, %r196, %r1082;
	and.b32  	%r687, %r686, 1;
	setp.eq.b32 	%p24, %r687, 1;
	not.pred 	%p25, %p24;
	add.s32 	%r688, %r197, %r1082;
	mul.lo.s32 	%r689, %r688, 5;
	mul.wide.u32 	%rd23, %r689, 4;
	add.s64 	%rd7, %rd5, %rd23;
	@%p25 bra 	$L__BB0_45;
	ld.global.u32 	%r690, [%rd7];
	xor.b32  	%r995, %r995, %r690;
	ld.global.u32 	%r691, [%rd7+4];
	xor.b32  	%r994, %r994, %r691;
	ld.global.u32 	%r692, [%rd7+8];
	xor.b32  	%r993, %r993, %r692;
	ld.global.u32 	%r693, [%rd7+12];
	xor.b32  	%r992, %r992, %r693;
	ld.global.u32 	%r694, [%rd7+16];
	xor.b32  	%r991, %r991, %r694;
$L__BB0_45:
	and.b32  	%r696, %r686, 2;
	setp.eq.s32 	%p26, %r696, 0;
	@%p26 bra 	$L__BB0_47;
	ld.global.u32 	%r697, [%rd7+20];
	xor.b32  	%r995, %r995, %r697;
	ld.global.u32 	%r698, [%rd7+24];
	xor.b32  	%r994, %r994, %r698;
	ld.global.u32 	%r699, [%rd7+28];
	xor.b32  	%r993, %r993, %r699;
	ld.global.u32 	%r700, [%rd7+32];
	xor.b32  	%r992, %r992, %r700;
	ld.global.u32 	%r701, [%rd7+36];
	xor.b32  	%r991, %r991, %r701;
$L__BB0_47:
	and.b32  	%r703, %r686, 4;
	setp.eq.s32 	%p27, %r703, 0;
	@%p27 bra 	$L__BB0_49;
	ld.global.u32 	%r704, [%rd7+40];
	xor.b32  	%r995, %r995, %r704;
	ld.global.u32 	%r705, [%rd7+44];
	xor.b32  	%r994, %r994, %r705;
	ld.global.u32 	%r706, [%rd7+48];
	xor.b32  	%r993, %r993, %r706;
	ld.global.u32 	%r707, [%rd7+52];
	xor.b32  	%r992, %r992, %r707;
	ld.global.u32 	%r708, [%rd7+56];
	xor.b32  	%r991, %r991, %r708;
$L__BB0_49:
	and.b32  	%r710, %r686, 8;
	setp.eq.s32 	%p28, %r710, 0;
	@%p28 bra 	$L__BB0_51;
	ld.global.u32 	%r711, [%rd7+60];
	xor.b32  	%r995, %r995, %r711;
	ld.global.u32 	%r712, [%rd7+64];
	xor.b32  	%r994, %r994, %r712;
	ld.global.u32 	%r713, [%rd7+68];
	xor.b32  	%r993, %r993, %r713;
	ld.global.u32 	%r714, [%rd7+72];
	xor.b32  	%r992, %r992, %r714;
	ld.global.u32 	%r715, [%rd7+76];
	xor.b32  	%r991, %r991, %r715;
$L__BB0_51:
	and.b32  	%r717, %r686, 16;
	setp.eq.s32 	%p29, %r717, 0;
	@%p29 bra 	$L__BB0_53;
	ld.global.u32 	%r718, [%rd7+80];
	xor.b32  	%r995, %r995, %r718;
	ld.global.u32 	%r719, [%rd7+84];
	xor.b32  	%r994, %r994, %r719;
	ld.global.u32 	%r720, [%rd7+88];
	xor.b32  	%r993, %r993, %r720;
	ld.global.u32 	%r721, [%rd7+92];
	xor.b32  	%r992, %r992, %r721;
	ld.global.u32 	%r722, [%rd7+96];
	xor.b32  	%r991, %r991, %r722;
$L__BB0_53:
	and.b32  	%r724, %r686, 32;
	setp.eq.s32 	%p30, %r724, 0;
	@%p30 bra 	$L__BB0_55;
	ld.global.u32 	%r725, [%rd7+100];
	xor.b32  	%r995, %r995, %r725;
	ld.global.u32 	%r726, [%rd7+104];
	xor.b32  	%r994, %r994, %r726;
	ld.global.u32 	%r727, [%rd7+108];
	xor.b32  	%r993, %r993, %r727;
	ld.global.u32 	%r728, [%rd7+112];
	xor.b32  	%r992, %r992, %r728;
	ld.global.u32 	%r729, [%rd7+116];
	xor.b32  	%r991, %r991, %r729;
$L__BB0_55:
	and.b32  	%r731, %r686, 64;
	setp.eq.s32 	%p31, %r731, 0;
	@%p31 bra 	$L__BB0_57;
	ld.global.u32 	%r732, [%rd7+120];
	xor.b32  	%r995, %r995, %r732;
	ld.global.u32 	%r733, [%rd7+124];
	xor.b32  	%r994, %r994, %r733;
	ld.global.u32 	%r734, [%rd7+128];
	xor.b32  	%r993, %r993, %r734;
	ld.global.u32 	%r735, [%rd7+132];
	xor.b32  	%r992, %r992, %r735;
	ld.global.u32 	%r736, [%rd7+136];
	xor.b32  	%r991, %r991, %r736;
$L__BB0_57:
	and.b32  	%r738, %r686, 128;
	setp.eq.s32 	%p32, %r738, 0;
	@%p32 bra 	$L__BB0_59;
	ld.global.u32 	%r739, [%rd7+140];
	xor.b32  	%r995, %r995, %r739;
	ld.global.u32 	%r740, [%rd7+144];
	xor.b32  	%r994, %r994, %r740;
	ld.global.u32 	%r741, [%rd7+148];
	xor.b32  	%r993, %r993, %r741;
	ld.global.u32 	%r742, [%rd7+152];
	xor.b32  	%r992, %r992, %r742;
	ld.global.u32 	%r743, [%rd7+156];
	xor.b32  	%r991, %r991, %r743;
$L__BB0_59:
	and.b32  	%r745, %r686, 256;
	setp.eq.s32 	%p33, %r745, 0;
	@%p33 bra 	$L__BB0_61;
	ld.global.u32 	%r746, [%rd7+160];
	xor.b32  	%r995, %r995, %r746;
	ld.global.u32 	%r747, [%rd7+164];
	xor.b32  	%r994, %r994, %r747;
	ld.global.u32 	%r748, [%rd7+168];
	xor.b32  	%r993, %r993, %r748;
	ld.global.u32 	%r749, [%rd7+172];
	xor.b32  	%r992, %r992, %r749;
	ld.global.u32 	%r750, [%rd7+176];
	xor.b32  	%r991, %r991, %r750;
$L__BB0_61:
	and.b32  	%r752, %r686, 512;
	setp.eq.s32 	%p34, %r752, 0;
	@%p34 bra 	$L__BB0_63;
	ld.global.u32 	%r753, [%rd7+180];
	xor.b32  	%r995, %r995, %r753;
	ld.global.u32 	%r754, [%rd7+184];
	xor.b32  	%r994, %r994, %r754;
	ld.global.u32 	%r755, [%rd7+188];
	xor.b32  	%r993, %r993, %r755;
	ld.global.u32 	%r756, [%rd7+192];
	xor.b32  	%r992, %r992, %r756;
	ld.global.u32 	%r757, [%rd7+196];
	xor.b32  	%r991, %r991, %r757;
$L__BB0_63:
	and.b32  	%r759, %r686, 1024;
	setp.eq.s32 	%p35, %r759, 0;
	@%p35 bra 	$L__BB0_65;
	ld.global.u32 	%r760, [%rd7+200];
	xor.b32  	%r995, %r995, %r760;
	ld.global.u32 	%r761, [%rd7+204];
	xor.b32  	%r994, %r994, %r761;
	ld.global.u32 	%r762, [%rd7+208];
	xor.b32  	%r993, %r993, %r762;
	ld.global.u32 	%r763, [%rd7+212];
	xor.b32  	%r992, %r992, %r763;
	ld.global.u32 	%r764, [%rd7+216];
	xor.b32  	%r991, %r991, %r764;
$L__BB0_65:
	and.b32  	%r766, %r686, 2048;
	setp.eq.s32 	%p36, %r766, 0;
	@%p36 bra 	$L__BB0_67;
	ld.global.u32 	%r767, [%rd7+220];
	xor.b32  	%r995, %r995, %r767;
	ld.global.u32 	%r768, [%rd7+224];
	xor.b32  	%r994, %r994, %r768;
	ld.global.u32 	%r769, [%rd7+228];
	xor.b32  	%r993, %r993, %r769;
	ld.global.u32 	%r770, [%rd7+232];
	xor.b32  	%r992, %r992, %r770;
	ld.global.u32 	%r771, [%rd7+236];
	xor.b32  	%r991, %r991, %r771;
$L__BB0_67:
	and.b32  	%r773, %r686, 4096;
	setp.eq.s32 	%p37, %r773, 0;
	@%p37 bra 	$L__BB0_69;
	ld.global.u32 	%r774, [%rd7+240];
	xor.b32  	%r995, %r995, %r774;
	ld.global.u32 	%r775, [%rd7+244];
	xor.b32  	%r994, %r994, %r775;
	ld.global.u32 	%r776, [%rd7+248];
	xor.b32  	%r993, %r993, %r776;
	ld.global.u32 	%r777, [%rd7+252];
	xor.b32  	%r992, %r992, %r777;
	ld.global.u32 	%r778, [%rd7+256];
	xor.b32  	%r991, %r991, %r778;
$L__BB0_69:
	and.b32  	%r780, %r686, 8192;
	setp.eq.s32 	%p38, %r780, 0;
	@%p38 bra 	$L__BB0_71;
	ld.global.u32 	%r781, [%rd7+260];
	xor.b32  	%r995, %r995, %r781;
	ld.global.u32 	%r782, [%rd7+264];
	xor.b32  	%r994, %r994, %r782;
	ld.global.u32 	%r783, [%rd7+268];
	xor.b32  	%r993, %r993, %r783;
	ld.global.u32 	%r784, [%rd7+272];
	xor.b32  	%r992, %r992, %r784;
	ld.global.u32 	%r785, [%rd7+276];
	xor.b32  	%r991, %r991, %r785;
$L__BB0_71:
	and.b32  	%r787, %r686, 16384;
	setp.eq.s32 	%p39, %r787, 0;
	@%p39 bra 	$L__BB0_73;
	ld.global.u32 	%r788, [%rd7+280];
	xor.b32  	%r995, %r995, %r788;
	ld.global.u32 	%r789, [%rd7+284];
	xor.b32  	%r994, %r994, %r789;
	ld.global.u32 	%r790, [%rd7+288];
	xor.b32  	%r993, %r993, %r790;
	ld.global.u32 	%r791, [%rd7+292];
	xor.b32  	%r992, %r992, %r791;
	ld.global.u32 	%r792, [%rd7+296];
	xor.b32  	%r991, %r991, %r792;
$L__BB0_73:
	and.b32  	%r794, %r686, 32768;
	setp.eq.s32 	%p40, %r794, 0;
	@%p40 bra 	$L__BB0_75;
	ld.global.u32 	%r795, [%rd7+300];
	xor.b32  	%r995, %r995, %r795;
	ld.global.u32 	%r796, [%rd7+304];
	xor.b32  	%r994, %r994, %r796;
	ld.global.u32 	%r797, [%rd7+308];
	xor.b32  	%r993, %r993, %r797;
	ld.global.u32 	%r798, [%rd7+312];
	xor.b32  	%r992, %r992, %r798;
	ld.global.u32 	%r799, [%rd7+316];
	xor.b32  	%r991, %r991, %r799;
$L__BB0_75:
	add.s32 	%r1082, %r1082, 16;
	setp.ne.s32 	%p41, %r1082, 32;
	@%p41 bra 	$L__BB0_43;
	mad.lo.s32 	%r800, %r1076, -31, %r197;
	add.s32 	%r1076, %r800, 1;
	setp.ne.s32 	%p42, %r1076, 5;
	@%p42 bra 	$L__BB0_42;
	st.local.u32 	[%rd1+4], %r995;
	st.local.v2.u32 	[%rd1+8], {%r994, %r993};
	st.local.v2.u32 	[%rd1+16], {%r992, %r991};
	setp.ne.s64 	%p43, %rd4, 3;
	@%p43 bra 	$L__BB0_115;
	mov.b32 	%r991, 0;
	mov.u32 	%r992, %r991;
	mov.u32 	%r993, %r991;
	mov.u32 	%r994, %r991;
	mov.u32 	%r995, %r991;
	mov.u32 	%r1168, %r991;
$L__BB0_79:
	mul.wide.u32 	%rd24, %r1168, 4;
	add.s64 	%rd25, %rd1, %rd24;
	ld.local.u32 	%r372, [%rd25+4];
	shl.b32 	%r373, %r1168, 5;
	mov.b32 	%r1174, 0;
$L__BB0_80:
	.pragma "nounroll";
	shr.u32 	%r803, %r372, %r1174;
	and.b32  	%r804, %r803, 1;
	setp.eq.b32 	%p44, %r804, 1;
	not.pred 	%p45, %p44;
	add.s32 	%r805, %r373, %r1174;
	mul.lo.s32 	%r806, %r805, 5;
	mul.wide.u32 	%rd26, %r806, 4;
	add.s64 	%rd8, %rd5, %rd26;
	@%p45 bra 	$L__BB0_82;
	ld.global.u32 	%r807, [%rd8];
	xor.b32  	%r995, %r995, %r807;
	ld.global.u32 	%r808, [%rd8+4];
	xor.b32  	%r994, %r994, %r808;
	ld.global.u32 	%r809, [%rd8+8];
	xor.b32  	%r993, %r993, %r809;
	ld.global.u32 	%r810, [%rd8+12];
	xor.b32  	%r992, %r992, %r810;
	ld.global.u32 	%r811, [%rd8+16];
	xor.b32  	%r991, %r991, %r811;
$L__BB0_82:
	and.b32  	%r813, %r803, 2;
	setp.eq.s32 	%p46, %r813, 0;
	@%p46 bra 	$L__BB0_84;
	ld.global.u32 	%r814, [%rd8+20];
	xor.b32  	%r995, %r995, %r814;
	ld.global.u32 	%r815, [%rd8+24];
	xor.b32  	%r994, %r994, %r815;
	ld.global.u32 	%r816, [%rd8+28];
	xor.b32  	%r993, %r993, %r816;
	ld.global.u32 	%r817, [%rd8+32];
	xor.b32  	%r992, %r992, %r817;
	ld.global.u32 	%r818, [%rd8+36];
	xor.b32  	%r991, %r991, %r818;
$L__BB0_84:
	and.b32  	%r820, %r803, 4;
	setp.eq.s32 	%p47, %r820, 0;
	@%p47 bra 	$L__BB0_86;
	ld.global.u32 	%r821, [%rd8+40];
	xor.b32  	%r995, %r995, %r821;
	ld.global.u32 	%r822, [%rd8+44];
	xor.b32  	%r994, %r994, %r822;
	ld.global.u32 	%r823, [%rd8+48];
	xor.b32  	%r993, %r993, %r823;
	ld.global.u32 	%r824, [%rd8+52];
	xor.b32  	%r992, %r992, %r824;
	ld.global.u32 	%r825, [%rd8+56];
	xor.b32  	%r991, %r991, %r825;
$L__BB0_86:
	and.b32  	%r827, %r803, 8;
	setp.eq.s32 	%p48, %r827, 0;
	@%p48 bra 	$L__BB0_88;
	ld.global.u32 	%r828, [%rd8+60];
	xor.b32  	%r995, %r995, %r828;
	ld.global.u32 	%r829, [%rd8+64];
	xor.b32  	%r994, %r994, %r829;
	ld.global.u32 	%r830, [%rd8+68];
	xor.b32  	%r993, %r993, %r830;
	ld.global.u32 	%r831, [%rd8+72];
	xor.b32  	%r992, %r992, %r831;
	ld.global.u32 	%r832, [%rd8+76];
	xor.b32  	%r991, %r991, %r832;
$L__BB0_88:
	and.b32  	%r834, %r803, 16;
	setp.eq.s32 	%p49, %r834, 0;
	@%p49 bra 	$L__BB0_90;
	ld.global.u32 	%r835, [%rd8+80];
	xor.b32  	%r995, %r995, %r835;
	ld.global.u32 	%r836, [%rd8+84];
	xor.b32  	%r994, %r994, %r836;
	ld.global.u32 	%r837, [%rd8+88];
	xor.b32  	%r993, %r993, %r837;
	ld.global.u32 	%r838, [%rd8+92];
	xor.b32  	%r992, %r992, %r838;
	ld.global.u32 	%r839, [%rd8+96];
	xor.b32  	%r991, %r991, %r839;
$L__BB0_90:
	and.b32  	%r841, %r803, 32;
	setp.eq.s32 	%p50, %r841, 0;
	@%p50 bra 	$L__BB0_92;
	ld.global.u32 	%r842, [%rd8+100];
	xor.b32  	%r995, %r995, %r842;
	ld.global.u32 	%r843, [%rd8+104];
	xor.b32  	%r994, %r994, %r843;
	ld.global.u32 	%r844, [%rd8+108];
	xor.b32  	%r993, %r993, %r844;
	ld.global.u32 	%r845, [%rd8+112];
	xor.b32  	%r992, %r992, %r845;
	ld.global.u32 	%r846, [%rd8+116];
	xor.b32  	%r991, %r991, %r846;
$L__BB0_92:
	and.b32  	%r848, %r803, 64;
	setp.eq.s32 	%p51, %r848, 0;
	@%p51 bra 	$L__BB0_94;
	ld.global.u32 	%r849, [%rd8+120];
	xor.b32  	%r995, %r995, %r849;
	ld.global.u32 	%r850, [%rd8+124];
	xor.b32  	%r994, %r994, %r850;
	ld.global.u32 	%r851, [%rd8+128];
	xor.b32  	%r993, %r993, %r851;
	ld.global.u32 	%r852, [%rd8+132];
	xor.b32  	%r992, %r992, %r852;
	ld.global.u32 	%r853, [%rd8+136];
	xor.b32  	%r991, %r991, %r853;
$L__BB0_94:
	and.b32  	%r855, %r803, 128;
	setp.eq.s32 	%p52, %r855, 0;
	@%p52 bra 	$L__BB0_96;
	ld.global.u32 	%r856, [%rd8+140];
	xor.b32  	%r995, %r995, %r856;
	ld.global.u32 	%r857, [%rd8+144];
	xor.b32  	%r994, %r994, %r857;
	ld.global.u32 	%r858, [%rd8+148];
	xor.b32  	%r993, %r993, %r858;
	ld.global.u32 	%r859, [%rd8+152];
	xor.b32  	%r992, %r992, %r859;
	ld.global.u32 	%r860, [%rd8+156];
	xor.b32  	%r991, %r991, %r860;
$L__BB0_96:
	and.b32  	%r862, %r803, 256;
	setp.eq.s32 	%p53, %r862, 0;
	@%p53 bra 	$L__BB0_98;
	ld.global.u32 	%r863, [%rd8+160];
	xor.b32  	%r995, %r995, %r863;
	ld.global.u32 	%r864, [%rd8+164];
	xor.b32  	%r994, %r994, %r864;
	ld.global.u32 	%r865, [%rd8+168];
	xor.b32  	%r993, %r993, %r865;
	ld.global.u32 	%r866, [%rd8+172];
	xor.b32  	%r992, %r992, %r866;
	ld.global.u32 	%r867, [%rd8+176];
	xor.b32  	%r991, %r991, %r867;
$L__BB0_98:
	and.b32  	%r869, %r803, 512;
	setp.eq.s32 	%p54, %r869, 0;
	@%p54 bra 	$L__BB0_100;
	ld.global.u32 	%r870, [%rd8+180];
	xor.b32  	%r995, %r995, %r870;
	ld.global.u32 	%r871, [%rd8+184];
	xor.b32  	%r994, %r994, %r871;
	ld.global.u32 	%r872, [%rd8+188];
	xor.b32  	%r993, %r993, %r872;
	ld.global.u32 	%r873, [%rd8+192];
	xor.b32  	%r992, %r992, %r873;
	ld.global.u32 	%r874, [%rd8+196];
	xor.b32  	%r991, %r991, %r874;
$L__BB0_100:
	and.b32  	%r876, %r803, 1024;
	setp.eq.s32 	%p55, %r876, 0;
	@%p55 bra 	$L__BB0_102;
	ld.global.u32 	%r877, [%rd8+200];
	xor.b32  	%r995, %r995, %r877;
	ld.global.u32 	%r878, [%rd8+204];
	xor.b32  	%r994, %r994, %r878;
	ld.global.u32 	%r879, [%rd8+208];
	xor.b32  	%r993, %r993, %r879;
	ld.global.u32 	%r880, [%rd8+212];
	xor.b32  	%r992, %r992, %r880;
	ld.global.u32 	%r881, [%rd8+216];
	xor.b32  	%r991, %r991, %r881;
$L__BB0_102:
	and.b32  	%r883, %r803, 2048;
	setp.eq.s32 	%p56, %r883, 0;
	@%p56 bra 	$L__BB0_104;
	ld.global.u32 	%r884, [%rd8+220];
	xor.b32  	%r995, %r995, %r884;
	ld.global.u32 	%r885, [%rd8+224];
	xor.b32  	%r994, %r994, %r885;
	ld.global.u32 	%r886, [%rd8+228];
	xor.b32  	%r993, %r993, %r886;
	ld.global.u32 	%r887, [%rd8+232];
	xor.b32  	%r992, %r992, %r887;
	ld.global.u32 	%r888, [%rd8+236];
	xor.b32  	%r991, %r991, %r888;
$L__BB0_104:
	and.b32  	%r890, %r803, 4096;
	setp.eq.s32 	%p57, %r890, 0;
	@%p57 bra 	$L__BB0_106;
	ld.global.u32 	%r891, [%rd8+240];
	xor.b32  	%r995, %r995, %r891;
	ld.global.u32 	%r892, [%rd8+244];
	xor.b32  	%r994, %r994, %r892;
	ld.global.u32 	%r893, [%rd8+248];
	xor.b32  	%r993, %r993, %r893;
	ld.global.u32 	%r894, [%rd8+252];
	xor.b32  	%r992, %r992, %r894;
	ld.global.u32 	%r895, [%rd8+256];
	xor.b32  	%r991, %r991, %r895;
$L__BB0_106:
	and.b32  	%r897, %r803, 8192;
	setp.eq.s32 	%p58, %r897, 0;
	@%p58 bra 	$L__BB0_108;
	ld.global.u32 	%r898, [%rd8+260];
	xor.b32  	%r995, %r995, %r898;
	ld.global.u32 	%r899, [%rd8+264];
	xor.b32  	%r994, %r994, %r899;
	ld.global.u32 	%r900, [%rd8+268];
	xor.b32  	%r993, %r993, %r900;
	ld.global.u32 	%r901, [%rd8+272];
	xor.b32  	%r992, %r992, %r901;
	ld.global.u32 	%r902, [%rd8+276];
	xor.b32  	%r991, %r991, %r902;
$L__BB0_108:
	and.b32  	%r904, %r803, 16384;
	setp.eq.s32 	%p59, %r904, 0;
	@%p59 bra 	$L__BB0_110;
	ld.global.u32 	%r905, [%rd8+280];
	xor.b32  	%r995, %r995, %r905;
	ld.global.u32 	%r906, [%rd8+284];
	xor.b32  	%r994, %r994, %r906;
	ld.global.u32 	%r907, [%rd8+288];
	xor.b32  	%r993, %r993, %r907;
	ld.global.u32 	%r908, [%rd8+292];
	xor.b32  	%r992, %r992, %r908;
	ld.global.u32 	%r909, [%rd8+296];
	xor.b32  	%r991, %r991, %r909;
$L__BB0_110:
	and.b32  	%r911, %r803, 32768;
	setp.eq.s32 	%p60, %r911, 0;
	@%p60 bra 	$L__BB0_112;
	ld.global.u32 	%r912, [%rd8+300];
	xor.b32  	%r995, %r995, %r912;
	ld.global.u32 	%r913, [%rd8+304];
	xor.b32  	%r994, %r994, %r913;
	ld.global.u32 	%r914, [%rd8+308];
	xor.b32  	%r993, %r993, %r914;
	ld.global.u32 	%r915, [%rd8+312];
	xor.b32  	%r992, %r992, %r915;
	ld.global.u32 	%r916, [%rd8+316];
	xor.b32  	%r991, %r991, %r916;
$L__BB0_112:
	add.s32 	%r1174, %r1174, 16;
	setp.ne.s32 	%p61, %r1174, 32;
	@%p61 bra 	$L__BB0_80;
	mad.lo.s32 	%r917, %r1168, -31, %r373;
	add.s32 	%r1168, %r917, 1;
	setp.ne.s32 	%p62, %r1168, 5;
	@%p62 bra 	$L__BB0_79;
	st.local.u32 	[%rd1+4], %r995;
	st.local.v2.u32 	[%rd1+8], {%r994, %r993};
	st.local.v2.u32 	[%rd1+16], {%r992, %r991};
$L__BB0_115:
	shr.u64 	%rd39, %rd3, 2;
	add.s32 	%r978, %r978, 1;
	setp.gt.u64 	%p63, %rd3, 3;
	@%p63 bra 	$L__BB0_3;
$L__BB0_116:
	ld.param.u64 	%rd38, [actualizar_param_2];
	ld.param.u64 	%rd37, [actualizar_param_0];
	rem.s32 	%r918, %r1, %r553;
	shr.u32 	%r919, %r995, 2;
	xor.b32  	%r920, %r919, %r995;
	shl.b32 	%r921, %r991, 4;
	shl.b32 	%r922, %r920, 1;
	xor.b32  	%r923, %r922, %r921;
	xor.b32  	%r924, %r923, %r920;
	xor.b32  	%r925, %r924, %r991;
	add.s32 	%r926, %r2, %r925;
	add.s32 	%r927, %r926, 362437;
	cvt.rn.f32.u32 	%f2, %r927;
	fma.rn.f32 	%f3, %f2, 0f2F800000, 0f2F000000;
	shr.u32 	%r928, %r994, 2;
	xor.b32  	%r929, %r928, %r994;
	shl.b32 	%r930, %r925, 4;
	shl.b32 	%r931, %r929, 1;
	xor.b32  	%r932, %r931, %r930;
	xor.b32  	%r933, %r932, %r929;
	xor.b32  	%r934, %r933, %r925;
	add.s32 	%r935, %r2, %r934;
	add.s32 	%r936, %r935, 724874;
	cvt.rn.f32.u32 	%f4, %r936;
	fma.rn.f32 	%f5, %f4, 0f2F800000, 0f2F000000;
	add.f32 	%f6, %f1, %f1;
	mul.f32 	%f7, %f6, %f3;
	sub.f32 	%f8, %f7, %f1;
	add.f32 	%f9, %f5, %f5;
	shr.u32 	%r937, %r993, 2;
	xor.b32  	%r938, %r937, %r993;
	shl.b32 	%r939, %r934, 4;
	shl.b32 	%r940, %r938, 1;
	xor.b32  	%r941, %r940, %r939;
	xor.b32  	%r942, %r941, %r938;
	xor.b32  	%r943, %r942, %r934;
	add.s32 	%r944, %r2, %r943;
	add.s32 	%r945, %r944, 1087311;
	cvt.rn.f32.u32 	%f10, %r945;
	fma.rn.f32 	%f11, %f10, 0f2F800000, 0f2F000000;
	shr.u32 	%r946, %r992, 2;
	xor.b32  	%r947, %r946, %r992;
	shl.b32 	%r948, %r943, 4;
	shl.b32 	%r949, %r947, 1;
	xor.b32  	%r950, %r949, %r948;
	xor.b32  	%r951, %r950, %r947;
	xor.b32  	%r952, %r951, %r943;
	add.s32 	%r953, %r2, %r952;
	add.s32 	%r954, %r953, 1449748;
	cvt.rn.f32.u32 	%f12, %r954;
	fma.rn.f32 	%f13, %f12, 0f2F800000, 0f2F000000;
	mul.f32 	%f14, %f6, %f11;
	sub.f32 	%f15, %f14, %f1;
	add.f32 	%f16, %f13, %f13;
	shr.u32 	%r955, %r991, 2;
	xor.b32  	%r956, %r955, %r991;
	shl.b32 	%r957, %r952, 4;
	shl.b32 	%r958, %r956, 1;
	xor.b32  	%r959, %r958, %r957;
	xor.b32  	%r960, %r959, %r956;
	xor.b32  	%r961, %r960, %r952;
	add.s32 	%r962, %r2, %r961;
	add.s32 	%r963, %r962, 1812185;
	cvt.rn.f32.u32 	%f17, %r963;
	fma.rn.f32 	%f18, %f17, 0f2F800000, 0f2F000000;
	shr.u32 	%r964, %r925, 2;
	xor.b32  	%r965, %r964, %r925;
	shl.b32 	%r966, %r961, 4;
	shl.b32 	%r967, %r965, 1;
	xor.b32  	%r968, %r967, %r966;
	xor.b32  	%r969, %r968, %r965;
	xor.b32  	%r970, %r969, %r961;
	add.s32 	%r971, %r2, %r970;
	add.s32 	%r972, %r971, 2174622;
	cvt.rn.f32.u32 	%f19, %r972;
	fma.rn.f32 	%f20, %f19, 0f2F800000, 0f2F000000;
	mul.f32 	%f21, %f6, %f18;
	sub.f32 	%f22, %f21, %f1;
	add.f32 	%f23, %f20, %f20;
	cvta.to.global.u64 	%rd27, %rd11;
	mul.wide.s32 	%rd28, %r918, 4;
	add.s64 	%rd29, %rd27, %rd28;
	ld.global.f32 	%f24, [%rd29];
	cvta.to.global.u64 	%rd30, %rd38;
	add.s64 	%rd31, %rd30, %rd28;
	ld.global.f32 	%f25, [%rd31];
	cvta.to.global.u64 	%rd32, %rd13;
	add.s64 	%rd33, %rd32, %rd28;
	ld.global.f32 	%f26, [%rd33];
	cvta.to.global.u64 	%rd34, %rd37;
	mul.wide.s32 	%rd35, %r1, 4;
	add.s64 	%rd36, %rd34, %rd35;
	ld.global.f32 	%f27, [%rd36];
	mul.f32 	%f28, %f9, %f24;
	sub.f32 	%f29, %f28, %f27;
	abs.f32 	%f30, %f29;
	mul.f32 	%f31, %f16, %f25;
	sub.f32 	%f32, %f31, %f27;
	abs.f32 	%f33, %f32;
	mul.f32 	%f34, %f26, %f23;
	sub.f32 	%f35, %f34, %f27;
	abs.f32 	%f36, %f35;
	mul.f32 	%f37, %f8, %f30;
	sub.f32 	%f38, %f24, %f37;
	mul.f32 	%f39, %f15, %f33;
	sub.f32 	%f40, %f25, %f39;
	mul.f32 	%f41, %f22, %f36;
	sub.f32 	%f42, %f26, %f41;
	add.f32 	%f43, %f38, %f40;
	add.f32 	%f44, %f43, %f42;
	div.rn.f32 	%f45, %f44, 0f40400000;
	st.global.f32 	[%rd36], %f45;
$L__BB0_117:
	ret;

}


// ===== COMPILED SASS (sm_100) =====

	.target	sm_100

	.elftype	@"ET_EXEC"


//--------------------- .note.nv.tkinfo           --------------------------
	.section	.note.nv.tkinfo,"",@"SHT_NOTE"
	.sectionflags	@"SHF_NOTE_NV_TKINFO"
	.tkinfo
        /*0018*/ 	.word	0x00000002
        /*0030*/ 	.string	""
        /*0030*/ 	.string	"ptxas"
        /*0030*/ 	.string	"Cuda compilation tools, release 13.0, V13.0.88"
        /*0030*/ 	.string	"Build cuda_13.0.r13.0/compiler.36424714_0"
        /*0030*/ 	.string	"-arch sm_100 -m 64 "



//--------------------- .note.nv.cuinfo           --------------------------
	.section	.note.nv.cuinfo,"",@"SHT_NOTE"
	.sectionflags	@"SHF_NOTE_NV_CUINFO"
        /*0018*/ 	.short	0x0002
        /*001a*/ 	.short	0x0064
        /*001c*/ 	.short	0x0082
	.zero		2


//--------------------- .nv.info                  --------------------------
	.section	.nv.info,"",@"SHT_CUDA_INFO"
	.align	4


	//----- nvinfo : EIATTR_REGCOUNT
	.align		4
        /*0000*/ 	.byte	0x04, 0x2f
        /*0002*/ 	.short	(.L_10 - .L_9)
	.align		4
.L_9:
        /*0004*/ 	.word	index@(actualizar)
        /*0008*/ 	.word	0x0000001f


	//----- nvinfo : EIATTR_FRAME_SIZE
	.align		4
.L_10:
        /*000c*/ 	.byte	0x04, 0x11
        /*000e*/ 	.short	(.L_12 - .L_11)
	.align		4
.L_11:
        /*0010*/ 	.word	index@($__internal_0_$__cuda_sm3x_div_rn_noftz_f32_slowpath)
        /*0014*/ 	.word	0x00000030


	//----- nvinfo : EIATTR_FRAME_SIZE
	.align		4
.L_12:
        /*0018*/ 	.byte	0x04, 0x11
        /*001a*/ 	.short	(.L_14 - .L_13)
	.align		4
.L_13:
        /*001c*/ 	.word	index@(actualizar)
        /*0020*/ 	.word	0x00000030


	//----- nvinfo : EIATTR_MIN_STACK_SIZE
	.align		4
.L_14:
        /*0024*/ 	.byte	0x04, 0x12
        /*0026*/ 	.short	(.L_16 - .L_15)
	.align		4
.L_15:
        /*0028*/ 	.word	index@(actualizar)
        /*002c*/ 	.word	0x00000030
.L_16:


//--------------------- .nv.compat                --------------------------
	.section	.nv.compat,"",@"SHT_CUDA_COMPAT_INFO"
	.align	4
        /*0000*/ 	.byte	0x02, 0x09, 0x00, 0x00, 0x02, 0x02, 0x01, 0x00, 0x02, 0x05, 0x05, 0x00, 0x03, 0x07, 0x01, 0x01
        /*0010*/ 	.byte	0x02, 0x03, 0x00, 0x00, 0x02, 0x06, 0x01, 0x00, 0x04, 0x0b, 0x08, 0x00, 0x01, 0x00, 0x00, 0x00
        /*0020*/ 	.byte	0x00, 0x00, 0x00, 0x00


//--------------------- .nv.info.actualizar       --------------------------
	.section	.nv.info.actualizar,"",@"SHT_CUDA_INFO"
	.sectionflags	@""
	.align	4


	//----- nvinfo : EIATTR_CUDA_API_VERSION
	.align		4
        /*0000*/ 	.byte	0x04, 0x37
        /*0002*/ 	.short	(.L_18 - .L_17)
.L_17:
        /*0004*/ 	.word	0x00000082


	//----- nvinfo : EIATTR_KPARAM_INFO
	.align		4
.L_18:
        /*0008*/ 	.byte	0x04, 0x17
        /*000a*/ 	.short	(.L_20 - .L_19)
.L_19:
        /*000c*/ 	.word	0x00000000
        /*0010*/ 	.short	0x0007
        /*0012*/ 	.short	0x0030
        /*0014*/ 	.byte	0x00, 0xf0, 0x21, 0x00


	//----- nvinfo : EIATTR_KPARAM_INFO
	.align		4
.L_20:
        /*0018*/ 	.byte	0x04, 0x17
        /*001a*/ 	.short	(.L_22 - .L_21)
.L_21:
        /*001c*/ 	.word	0x00000000
        /*0020*/ 	.short	0x0006
        /*0022*/ 	.short	0x0028
        /*0024*/ 	.byte	0x00, 0xf0, 0x11, 0x00


	//----- nvinfo : EIATTR_KPARAM_INFO
	.align		4
.L_22:
        /*0028*/ 	.byte	0x04, 0x17
        /*002a*/ 	.short	(.L_24 - .L_23)
.L_23:
        /*002c*/ 	.word	0x00000000
        /*0030*/ 	.short	0x0005
        /*0032*/ 	.short	0x0024
        /*0034*/ 	.byte	0x00, 0xf0, 0x11, 0x00


	//----- nvinfo : EIATTR_KPARAM_INFO
	.align		4
.L_24:
        /*0038*/ 	.byte	0x04, 0x17
        /*003a*/ 	.short	(.L_26 - .L_25)
.L_25:
        /*003c*/ 	.word	0x00000000
        /*0040*/ 	.short	0x0004
        /*0042*/ 	.short	0x0020
        /*0044*/ 	.byte	0x00, 0xf0, 0x11, 0x00


	//----- nvinfo : EIATTR_KPARAM_INFO
	.align		4
.L_26:
        /*0048*/ 	.byte	0x04, 0x17
        /*004a*/ 	.short	(.L_28 - .L_27)
.L_27:
        /*004c*/ 	.word	0x00000000
        /*0050*/ 	.short	0x0003
        /*0052*/ 	.short	0x0018
        /*0054*/ 	.byte	0x00, 0xf5, 0x21, 0x00


	//----- nvinfo : EIATTR_KPARAM_INFO
	.align		4
.L_28:
        /*0058*/ 	.byte	0x04, 0x17
        /*005a*/ 	.short	(.L_30 - .L_29)
.L_29:
        /*005c*/ 	.word	0x00000000
        /*0060*/ 	.short	0x0002
        /*0062*/ 	.short	0x0010
        /*0064*/ 	.byte	0x00, 0xf5, 0x21, 0x00


	//----- nvinfo : EIATTR_KPARAM_INFO
	.align		4
.L_30:
        /*0068*/ 	.byte	0x04, 0x17
        /*006a*/ 	.short	(.L_32 - .L_31)
.L_31:
        /*006c*/ 	.word	0x00000000
        /*0070*/ 	.short	0x0001
        /*0072*/ 	.short	0x0008
        /*0074*/ 	.byte	0x00, 0xf5, 0x21, 0x00


	//----- nvinfo : EIATTR_KPARAM_INFO
	.align		4
.L_32:
        /*0078*/ 	.byte	0x04, 0x17
        /*007a*/ 	.short	(.L_34 - .L_33)
.L_33:
        /*007c*/ 	.word	0x00000000
        /*0080*/ 	.short	0x0000
        /*0082*/ 	.short	0x0000
        /*0084*/ 	.byte	0x00, 0xf5, 0x21, 0x00


	//----- nvinfo : EIATTR_SPARSE_MMA_MASK
	.align		4
.L_34:
        /*0088*/ 	.byte	0x03, 0x50
        /*008a*/ 	.short	0x0000


	//----- nvinfo : EIATTR_MAXREG_COUNT
	.align		4
        /*008c*/ 	.byte	0x03, 0x1b
        /*008e*/ 	.short	0x00ff


	//----- nvinfo : EIATTR_MERCURY_ISA_VERSION
	.align		4
        /*0090*/ 	.byte	0x03, 0x5f
        /*0092*/ 	.short	0x0101


	//----- nvinfo : EIATTR_VRC_CTA_INIT_COUNT
	.align		4
        /*0094*/ 	.byte	0x02, 0x4a
	.zero		1
	.zero		1


	//----- nvinfo : EIATTR_EXIT_INSTR_OFFSETS
	.align		4
        /*0098*/ 	.byte	0x04, 0x1c
        /*009a*/ 	.short	(.L_36 - .L_35)


	//   ....[0]....
.L_35:
        /*009c*/ 	.word	0x000000a0


	//   ....[1]....
        /*00a0*/ 	.word	0x00002ef0


	//----- nvinfo : EIATTR_CRS_STACK_SIZE
	.align		4
.L_36:
        /*00a4*/ 	.byte	0x04, 0x1e
        /*00a6*/ 	.short	(.L_38 - .L_37)
.L_37:
        /*00a8*/ 	.word	0x00000000


	//----- nvinfo : EIATTR_CBANK_PARAM_SIZE
	.align		4
.L_38:
        /*00ac*/ 	.byte	0x03, 0x19
        /*00ae*/ 	.short	0x0038


	//----- nvinfo : EIATTR_PARAM_CBANK
	.align		4
        /*00b0*/ 	.byte	0x04, 0x0a
        /*00b2*/ 	.short	(.L_40 - .L_39)
	.align		4
.L_39:
        /*00b4*/ 	.word	index@(.nv.constant0.actualizar)
        /*00b8*/ 	.short	0x0380
        /*00ba*/ 	.short	0x0038


	//----- nvinfo : EIATTR_SW_WAR
	.align		4
.L_40:
        /*00bc*/ 	.byte	0x04, 0x36
        /*00be*/ 	.short	(.L_42 - .L_41)
.L_41:
        /*00c0*/ 	.word	0x00000008
.L_42:


//--------------------- .nv.callgraph             --------------------------
	.section	.nv.callgraph,"",@"SHT_CUDA_CALLGRAPH"
	.align	4
	.sectionentsize	8
	.align		4
        /*0000*/ 	.word	0x00000000
	.align		4
        /*0004*/ 	.word	0xffffffff
	.align		4
        /*0008*/ 	.word	0x00000000
	.align		4
        /*000c*/ 	.word	0xfffffffe
	.align		4
        /*0010*/ 	.word	0x00000000
	.align		4
        /*0014*/ 	.word	0xfffffffd
	.align		4
        /*0018*/ 	.word	0x00000000
	.align		4
        /*001c*/ 	.word	0xfffffffc


//--------------------- .nv.constant4             --------------------------
	.section	.nv.constant4,"a",@progbits
	.align	8
	.align		8
.nv.constant4:
        /*0000*/ 	.dword	precalc_xorwow_matrix
	.align		8
        /*0008*/ 	.dword	precalc_xorwow_offset_matrix
	.align		8
        /*0010*/ 	.dword	mrg32k3aM1
	.align		8
        /*0018*/ 	.dword	mrg32k3aM2
	.align		8
        /*0020*/ 	.dword	mrg32k3aM1SubSeq
	.align		8
        /*0028*/ 	.dword	mrg32k3aM2SubSeq
	.align		8
        /*0030*/ 	.dword	mrg32k3aM1Seq
	.align		8
        /*0038*/ 	.dword	mrg32k3aM2Seq


//--------------------- .nv.constant3             --------------------------
	.section	.nv.constant3,"a",@progbits
	.align	8
.nv.constant3:
	.type		__cr_lgamma_table,@object
	.size		__cr_lgamma_table,(.L_8 - __cr_lgamma_table)
__cr_lgamma_table:
        /*0000*/ 	.byte	0x00, 0x00, 0x00, 0x00, 0x00, 0x00, 0x00, 0x00, 0x00, 0x00, 0x00, 0x00, 0x00, 0x00, 0x00, 0x00
        /*0010*/ 	.byte	0xef, 0x39, 0xfa, 0xfe, 0x42, 0x2e, 0xe6, 0x3f, 0x02, 0x20, 0x2a, 0xfa, 0x0b, 0xab, 0xfc, 0x3f
        /*0020*/ 	.byte	0xf9, 0x2c, 0x92, 0x7c, 0xa7, 0x6c, 0x09, 0x40, 0xc9, 0x79, 0x44, 0x3c, 0x64, 0x26, 0x13, 0x40
        /*0030*/ 	.byte	0xca, 0x01, 0xcf, 0x3a, 0x27, 0x51, 0x1a, 0x40, 0x30, 0xcc, 0x2d, 0xf3, 0xe1, 0x0c, 0x21, 0x40
        /*0040*/ 	.byte	0x0d, 0xb7, 0xfc, 0x82, 0x8e, 0x35, 0x25, 0x40
.L_8:


//--------------------- .text.actualizar          --------------------------
	.section	.text.actualizar,"ax",@progbits
	.align	128
        .global         actualizar
        .type           actualizar,@function
        .size           actualizar,(.L_x_26 - actualizar)
        .other          actualizar,@"STO_CUDA_ENTRY STV_DEFAULT"
actualizar:
.text.actualizar:
[----:B------:R-:W0:Y:S01]  /*0000*/  LDC R1, c[0x0][0x37c] ;  /* 0x0000df00ff017b82 */ /* 0x000e220000000800 */
[----:B------:R-:W1:Y:S07]  /*0010*/  S2R R3, SR_TID.X ;  /* 0x0000000000037919 */ /* 0x000e6e0000002100 */
[----:B------:R-:W1:Y:S01]  /*0020*/  S2UR UR6, SR_CTAID.X ;  /* 0x00000000000679c3 */ /* 0x000e620000002500 */
[----:B------:R-:W2:Y:S01]  /*0030*/  LDCU UR4, c[0x0][0x3a8] ;  /* 0x00007500ff0477ac */ /* 0x000ea20008000800 */
[----:B0-----:R-:W-:Y:S01]  /*0040*/  VIADD R1, R1, 0xffffffd0 ;  /* 0xffffffd001017836 */ /* 0x001fe20000000000 */
[----:B------:R-:W2:Y:S05]  /*0050*/  LDCU UR5, c[0x0][0x3a4] ;  /* 0x00007480ff0577ac */ /* 0x000eaa0008000800 */
[----:B------:R-:W1:Y:S01]  /*0060*/  LDC R12, c[0x0][0x360] ;  /* 0x0000d800ff0c7b82 */ /* 0x000e620000000800 */
[----:B--2---:R-:W-:Y:S01]  /*0070*/  UIMAD UR4, UR4, UR5, URZ ;  /* 0x00000005040472a4 */ /* 0x004fe2000f8e02ff */
[----:B-1----:R-:W-:-:S05]  /*0080*/  IMAD R12, R12, UR6, R3 ;  /* 0x000000060c0c7c24 */ /* 0x002fca000f8e0203 */
[----:B------:R-:W-:-:S13]  /*0090*/  ISETP.GE.AND P0, PT, R12, UR4, PT ;  /* 0x000000040c007c0c */ /* 0x000fda000bf06270 */
[----:B------:R-:W-:Y:S05]  /*00a0*/  @P0 EXIT ;  /* 0x000000000000094d */ /* 0x000fea0003800000 */
[----:B------:R-:W0:Y:S01]  /*00b0*/  LDC.64 R2, c[0x0][0x3b0] ;  /* 0x0000ec00ff027b82 */ /* 0x000e220000000a00 */
[----:B------:R-:W-:Y:S01]  /*00c0*/  ISETP.NE.AND P0, PT, R12, RZ, PT ;  /* 0x000000ff0c00720c */ /* 0x000fe20003f05270 */
[----:B------:R-:W1:Y:S01]  /*00d0*/  LDCU.64 UR6, c[0x0][0x358] ;  /* 0x00006b00ff0677ac */ /* 0x000e620008000a00 */
[----:B------:R-:W-:Y:S01]  /*00e0*/  BSSY.RECONVERGENT B0, `(.L_x_0) ;  /* 0x0000261000007945 */ /* 0x000fe20003800200 */
[----:B0-----:R-:W-:Y:S02]  /*00f0*/  LOP3.LUT R0, R2, 0xaad26b49, RZ, 0x3c, !PT ;  /* 0xaad26b4902007812 */ /* 0x001fe400078e3cff */
[----:B------:R-:W-:-:S03]  /*0100*/  LOP3.LUT R2, R3, 0xf7dcefdd, RZ, 0x3c, !PT ;  /* 0xf7dcefdd03027812 */ /* 0x000fc600078e3cff */
[----:B------:R-:W-:Y:S02]  /*0110*/  IMAD R0, R0, 0x4182bed5, RZ ;  /* 0x4182bed500007824 */ /* 0x000fe400078e02ff */
[----:B------:R-:W-:Y:S02]  /*0120*/  IMAD R3, R2, -0x658354e5, RZ ;  /* 0x9a7cab1b02037824 */ /* 0x000fe400078e02ff */
[C---:B------:R-:W-:Y:S01]  /*0130*/  VIADD R5, R0.reuse, 0x583f19 ;  /* 0x00583f1900057836 */ /* 0x040fe20000000000 */
[C---:B------:R-:W-:Y:S01]  /*0140*/  LOP3.LUT R6, R0.reuse, 0x159a55e5, RZ, 0x3c, !PT ;  /* 0x159a55e500067812 */ /* 0x040fe200078e3cff */
[C---:B------:R-:W-:Y:S01]  /*0150*/  VIADD R7, R3.reuse, 0x1f123bb5 ;  /* 0x1f123bb503077836 */ /* 0x040fe20000000000 */
[C---:B------:R-:W-:Y:S02]  /*0160*/  IADD3 R2, PT, PT, R0.reuse, 0x64f0c9, R3 ;  /* 0x0064f0c900027810 */ /* 0x040fe40007ffe003 */
[----:B------:R-:W-:Y:S01]  /*0170*/  LOP3.LUT R4, R3, 0x5491333, RZ, 0x3c, !PT ;  /* 0x0549133303047812 */ /* 0x000fe200078e3cff */
[----:B------:R-:W-:Y:S01]  /*0180*/  VIADD R3, R0, 0x75bcd15 ;  /* 0x075bcd1500037836 */ /* 0x000fe20000000000 */
[----:B------:R0:W-:Y:S04]  /*0190*/  STL.64 [R1+0x8], R6 ;  /* 0x0000080601007387 */ /* 0x0001e80000100a00 */
[----:B------:R0:W-:Y:S04]  /*01a0*/  STL.64 [R1], R2 ;  /* 0x0000000201007387 */ /* 0x0001e80000100a00 */
[----:B------:R0:W-:Y:S01]  /*01b0*/  STL.64 [R1+0x10], R4 ;  /* 0x0000100401007387 */ /* 0x0001e20000100a00 */
[----:B-1----:R-:W-:Y:S05]  /*01c0*/  @!P0 BRA `(.L_x_1) ;  /* 0x0000002400488947 */ /* 0x002fea0003800000 */
[--C-:B------:R-:W-:Y:S01]  /*01d0*/  SHF.R.S32.HI R14, RZ, 0x1f, R12.reuse ;  /* 0x0000001fff0e7819 */ /* 0x100fe2000001140c */
[----:B------:R-:W-:Y:S02]  /*01e0*/  IMAD.MOV.U32 R13, RZ, RZ, R12 ;  /* 0x000000ffff0d7224 */ /* 0x000fe400078e000c */
[----:B0-----:R-:W-:-:S07]  /*01f0*/  IMAD.MOV.U32 R2, RZ, RZ, RZ ;  /* 0x000000ffff027224 */ /* 0x001fce00078e00ff */
.L_x_10:
[----:B------:R-:W-:Y:S01]  /*0200*/  LOP3.LUT R0, R13, 0x3, RZ, 0xc0, !PT ;  /* 0x000000030d007812 */ /* 0x000fe200078ec0ff */
[----:B------:R-:W-:Y:S03]  /*0210*/  BSSY.RECONVERGENT B1, `(.L_x_2) ;  /* 0x0000247000017945 */ /* 0x000fe60003800200 */
[----:B------:R-:W-:-:S04]  /*0220*/  ISETP.NE.U32.AND P0, PT, R0, RZ, PT ;  /* 0x000000ff0000720c */ /* 0x000fc80003f05070 */
[----:B------:R-:W-:-:S13]  /*0230*/  ISETP.NE.AND.EX P0, PT, RZ, RZ, PT, P0 ;  /* 0x000000ffff00720c */ /* 0x000fda0003f05300 */
[----:B0-----:R-:W-:Y:S05]  /*0240*/  @!P0 BRA `(.L_x_3) ;  /* 0x00000024000c8947 */ /* 0x001fea0003800000 */
[----:B------:R-:W0:Y:S01]  /*0250*/  LDC.64 R8, c[0x4][RZ] ;  /* 0x01000000ff087b82 */ /* 0x000e220000000a00 */
[----:B------:R-:W-:Y:S01]  /*0260*/  IMAD.MOV.U32 R0, RZ, RZ, RZ ;  /* 0x000000ffff007224 */ /* 0x000fe200078e00ff */
[----:B------:R-:W-:Y:S02]  /*0270*/  CS2R R4, SRZ ;  /* 0x0000000000047805 */ /* 0x000fe4000001ff00 */
[----:B------:R-:W-:Y:S01]  /*0280*/  CS2R R6, SRZ ;  /* 0x0000000000067805 */ /* 0x000fe2000001ff00 */
[----:B------:R-:W-:Y:S02]  /*0290*/  IMAD.MOV.U32 R3, RZ, RZ, RZ ;  /* 0x000000ffff037224 */ /* 0x000fe400078e00ff */
[----:B0-----:R-:W-:-:S07]  /*02a0*/  IMAD.WIDE.U32 R8, R2, 0xc80, R8 ;  /* 0x00000c8002087825 */ /* 0x001fce00078e0008 */
.L_x_5:
[----:B------:R-:W-:-:S06]  /*02b0*/  IMAD R15, R0, 0x4, R1 ;  /* 0x00000004000f7824 */ /* 0x000fcc00078e0201 */
[----:B------:R-:W5:Y:S01]  /*02c0*/  LDL R15, [R15+0x4] ;  /* 0x000004000f0f7983 */ /* 0x000f620000100800 */
[----:B------:R-:W-:-:S05]  /*02d0*/  UMOV UR4, URZ ;  /* 0x000000ff00047c82 */ /* 0x000fca0008000000 */
.L_x_4:
[----:B-----5:R-:W-:Y:S01]  /*02e0*/  SHF.R.U32.HI R22, RZ, UR4, R15 ;  /* 0x00000004ff167c19 */ /* 0x020fe2000801160f */
[----:B------:R-:W-:-:S03]  /*02f0*/  IMAD.SHL.U32 R10, R0, 0x20, RZ ;  /* 0x00000020000a7824 */ /* 0x000fc600078e00ff */
[----:B------:R-:W-:Y:S01]  /*0300*/  LOP3.LUT R11, R22, 0x1, RZ, 0xc0, !PT ;  /* 0x00000001160b7812 */ /* 0x000fe200078ec0ff */
[----:B------:R-:W-:-:S03]  /*0310*/  VIADD R10, R10, UR4 ;  /* 0x000000040a0a7c36 */ /* 0x000fc60008000000 */
[----:B------:R-:W-:Y:S01]  /*0320*/  ISETP.NE.U32.AND P0, PT, R11, 0x1, PT ;  /* 0x000000010b00780c */ /* 0x000fe20003f05070 */
[----:B------:R-:W-:-:S03]  /*0330*/  IMAD R11, R10, 0x5, RZ ;  /* 0x000000050a0b7824 */ /* 0x000fc600078e02ff */
[----:B------:R-:W-:Y:S01]  /*0340*/  R2P PR, R22, 0x7e ;  /* 0x0000007e16007804 */ /* 0x000fe20000000000 */
[----:B------:R-:W-:-:S08]  /*0350*/  IMAD.WIDE.U32 R10, R11, 0x4, R8 ;  /* 0x000000040b0a7825 */ /* 0x000fd000078e0008 */
[----:B------:R-:W2:Y:S04]  /*0360*/  @!P0 LDG.E R16, desc[UR6][R10.64+0x10] ;  /* 0x000010060a108981 */ /* 0x000ea8000c1e1900 */
[----:B------:R-:W3:Y:S04]  /*0370*/  @P1 LDG.E R18, desc[UR6][R10.64+0x24] ;  /* 0x000024060a121981 */ /* 0x000ee8000c1e1900 */
[----:B------:R-:W4:Y:S04]  /*0380*/  @P2 LDG.E R20, desc[UR6][R10.64+0x38] ;  /* 0x000038060a142981 */ /* 0x000f28000c1e1900 */
[----:B------:R-:W4:Y:S04]  /*0390*/  @P3 LDG.E R24, desc[UR6][R10.64+0x4c] ;  /* 0x00004c060a183981 */ /* 0x000f28000c1e1900 */
[----:B------:R-:W4:Y:S04]  /*03a0*/  @P4 LDG.E R26, desc[UR6][R10.64+0x60] ;  /* 0x000060060a1a4981 */ /* 0x000f28000c1e1900 */
[----:B------:R-:W4:Y:S04]  /*03b0*/  @!P0 LDG.E R17, desc[UR6][R10.64+0x4] ;  /* 0x000004060a118981 */ /* 0x000f28000c1e1900 */
[----:B------:R-:W4:Y:S04]  /*03c0*/  @!P0 LDG.E R19, desc[UR6][R10.64+0xc] ;  /* 0x00000c060a138981 */ /* 0x000f28000c1e1900 */
[----:B------:R-:W4:Y:S04]  /*03d0*/  @P1 LDG.E R21, desc[UR6][R10.64+0x18] ;  /* 0x000018060a151981 */ /* 0x000f28000c1e1900 */
[----:B------:R-:W4:Y:S04]  /*03e0*/  @P3 LDG.E R23, desc[UR6][R10.64+0x40] ;  /* 0x000040060a173981 */ /* 0x000f28000c1e1900 */
[----:B------:R-:W4:Y:S04]  /*03f0*/  @P5 LDG.E R25, desc[UR6][R10.64+0x70] ;  /* 0x000070060a195981 */ /* 0x000f28000c1e1900 */
[----:B------:R-:W4:Y:S01]  /*0400*/  @P6 LDG.E R28, desc[UR6][R10.64+0x88] ;  /* 0x000088060a1c6981 */ /* 0x000f22000c1e1900 */
[----:B--2---:R-:W-:-:S03]  /*0410*/  @!P0 LOP3.LUT R5, R5, R16, RZ, 0x3c, !PT ;  /* 0x0000001005058212 */ /* 0x004fc600078e3cff */
[----:B------:R-:W2:Y:S01]  /*0420*/  @!P0 LDG.E R16, desc[UR6][R10.64] ;  /* 0x000000060a108981 */ /* 0x000ea2000c1e1900 */
[----:B---3--:R-:W-:-:S03]  /*0430*/  @P1 LOP3.LUT R5, R5, R18, RZ, 0x3c, !PT ;  /* 0x0000001205051212 */ /* 0x008fc600078e3cff */
[----:B------:R-:W3:Y:S01]  /*0440*/  @!P0 LDG.E R18, desc[UR6][R10.64+0x8] ;  /* 0x000008060a128981 */ /* 0x000ee2000c1e1900 */
[----:B----4-:R-:W-:-:S03]  /*0450*/  @P2 LOP3.LUT R5, R5, R20, RZ, 0x3c, !PT ;  /* 0x0000001405052212 */ /* 0x010fc600078e3cff */
[----:B------:R-:W4:Y:S01]  /*0460*/  @P1 LDG.E R20, desc[UR6][R10.64+0x14] ;  /* 0x000014060a141981 */ /* 0x000f22000c1e1900 */
[----:B------:R-:W-:-:S03]  /*0470*/  @P3 LOP3.LUT R5, R5, R24, RZ, 0x3c, !PT ;  /* 0x0000001805053212 */ /* 0x000fc600078e3cff */
[----:B------:R-:W4:Y:S01]  /*0480*/  @P5 LDG.E R24, desc[UR6][R10.64+0x74] ;  /* 0x000074060a185981 */ /* 0x000f22000c1e1900 */
[----:B------:R-:W-:-:S03]  /*0490*/  @P4 LOP3.LUT R5, R5, R26, RZ, 0x3c, !PT ;  /* 0x0000001a05054212 */ /* 0x000fc600078e3cff */
[----:B------:R-:W4:Y:S01]  /*04a0*/  @P3 LDG.E R26, desc[UR6][R10.64+0x44] ;  /* 0x000044060a1a3981 */ /* 0x000f22000c1e1900 */
[----:B------:R-:W-:-:S03]  /*04b0*/  @!P0 LOP3.LUT R6, R6, R17, RZ, 0x3c, !PT ;  /* 0x0000001106068212 */ /* 0x000fc600078e3cff */
[----:B------:R-:W4:Y:S01]  /*04c0*/  @P1 LDG.E R17, desc[UR6][R10.64+0x20] ;  /* 0x000020060a111981 */ /* 0x000f22000c1e1900 */
[----:B------:R-:W-:-:S03]  /*04d0*/  @!P0 LOP3.LUT R4, R4, R19, RZ, 0x3c, !PT ;  /* 0x0000001304048212 */ /* 0x000fc600078e3cff */
[----:B------:R-:W4:Y:S01]  /*04e0*/  @P2 LDG.E R19, desc[UR6][R10.64+0x2c] ;  /* 0x00002c060a132981 */ /* 0x000f22000c1e1900 */
[----:B------:R-:W-:-:S03]  /*04f0*/  @P1 LOP3.LUT R6, R6, R21, RZ, 0x3c, !PT ;  /* 0x0000001506061212 */ /* 0x000fc600078e3cff */
[----:B------:R-:W4:Y:S01]  /*0500*/  @P2 LDG.E R21, desc[UR6][R10.64+0x34] ;  /* 0x000034060a152981 */ /* 0x000f22000c1e1900 */
[----:B--2---:R-:W-:-:S03]  /*0510*/  @!P0 LOP3.LUT R3, R3, R16, RZ, 0x3c, !PT ;  /* 0x0000001003038212 */ /* 0x004fc600078e3cff */
[----:B------:R-:W2:Y:S01]  /*0520*/  @P1 LDG.E R16, desc[UR6][R10.64+0x1c] ;  /* 0x00001c060a101981 */ /* 0x000ea2000c1e1900 */
[----:B---3--:R-:W-:-:S03]  /*0530*/  @!P0 LOP3.LUT R7, R7, R18, RZ, 0x3c, !PT ;  /* 0x0000001207078212 */ /* 0x008fc600078e3cff */
[----:B------:R-:W3:Y:S01]  /*0540*/  @P2 LDG.E R18, desc[UR6][R10.64+0x28] ;  /* 0x000028060a122981 */ /* 0x000ee2000c1e1900 */
[----:B----4-:R-:W-:-:S03]  /*0550*/  @P1 LOP3.LUT R3, R3, R20, RZ, 0x3c, !PT ;  /* 0x0000001403031212 */ /* 0x010fc600078e3cff */
[----:B------:R-:W4:Y:S01]  /*0560*/  @P2 LDG.E R20, desc[UR6][R10.64+0x30] ;  /* 0x000030060a142981 */ /* 0x000f22000c1e1900 */
[----:B------:R-:W-:-:S03]  /*0570*/  @P5 LOP3.LUT R5, R5, R24, RZ, 0x3c, !PT ;  /* 0x0000001805055212 */ /* 0x000fc600078e3cff */
[----:B------:R-:W4:Y:S01]  /*0580*/  @P3 LDG.E R24, desc[UR6][R10.64+0x3c] ;  /* 0x00003c060a183981 */ /* 0x000f22000c1e1900 */
[----:B------:R-:W-:-:S03]  /*0590*/  @P1 LOP3.LUT R4, R4, R17, RZ, 0x3c, !PT ;  /* 0x0000001104041212 */ /* 0x000fc600078e3cff */
[----:B------:R-:W4:Y:S01]  /*05a0*/  @P3 LDG.E R17, desc[UR6][R10.64+0x48] ;  /* 0x000048060a113981 */ /* 0x000f22000c1e1900 */
[----:B------:R-:W-:-:S03]  /*05b0*/  @P2 LOP3.LUT R6, R6, R19, RZ, 0x3c, !PT ;  /* 0x0000001306062212 */ /* 0x000fc600078e3cff */
[----:B------:R-:W4:Y:S01]  /*05c0*/  @P4 LDG.E R19, desc[UR6][R10.64+0x54] ;  /* 0x000054060a134981 */ /* 0x000f22000c1e1900 */
[----:B------:R-:W-:Y:S02]  /*05d0*/  @P2 LOP3.LUT R4, R4, R21, RZ, 0x3c, !PT ;  /* 0x0000001504042212 */ /* 0x000fe400078e3cff */
[----:B------:R-:W-:Y:S01]  /*05e0*/  @P3 LOP3.LUT R6, R6, R23, RZ, 0x3c, !PT ;  /* 0x0000001706063212 */ /* 0x000fe200078e3cff */
[----:B------:R-:W4:Y:S04]  /*05f0*/  @P4 LDG.E R21, desc[UR6][R10.64+0x5c] ;  /* 0x00005c060a154981 */ /* 0x000f28000c1e1900 */
[----:B------:R-:W4:Y:S01]  /*0600*/  @P5 LDG.E R23, desc[UR6][R10.64+0x68] ;  /* 0x000068060a175981 */ /* 0x000f22000c1e1900 */
[----:B--2---:R-:W-:-:S03]  /*0610*/  @P1 LOP3.LUT R7, R7, R16, RZ, 0x3c, !PT ;  /* 0x0000001007071212 */ /* 0x004fc600078e3cff */
[----:B------:R-:W2:Y:S01]  /*0620*/  @P4 LDG.E R16, desc[UR6][R10.64+0x50] ;  /* 0x000050060a104981 */ /* 0x000ea2000c1e1900 */
[----:B---3--:R-:W-:-:S03]  /*0630*/  @P2 LOP3.LUT R3, R3, R18, RZ, 0x3c, !PT ;  /* 0x0000001203032212 */ /* 0x008fc600078e3cff */
[----:B------:R-:W3:Y:S01]  /*0640*/  @P4 LDG.E R18, desc[UR6][R10.64+0x58] ;  /* 0x000058060a124981 */ /* 0x000ee2000c1e1900 */
[----:B----4-:R-:W-:-:S03]  /*0650*/  @P2 LOP3.LUT R7, R7, R20, RZ, 0x3c, !PT ;  /* 0x0000001407072212 */ /* 0x010fc600078e3cff */
[----:B------:R-:W4:Y:S01]  /*0660*/  @P5 LDG.E R20, desc[UR6][R10.64+0x64] ;  /* 0x000064060a145981 */ /* 0x000f22000c1e1900 */
[----:B------:R-:W-:-:S03]  /*0670*/  @P3 LOP3.LUT R3, R3, R24, RZ, 0x3c, !PT ;  /* 0x0000001803033212 */ /* 0x000fc600078e3cff */
[----:B------:R-:W4:Y:S01]  /*0680*/  @P5 LDG.E R24, desc[UR6][R10.64+0x6c] ;  /* 0x00006c060a185981 */ /* 0x000f22000c1e1900 */
[----:B------:R-:W-:Y:S02]  /*0690*/  LOP3.LUT P0, RZ, R22, 0x80, RZ, 0xc0, !PT ;  /* 0x0000008016ff7812 */ /* 0x000fe4000780c0ff */
[----:B------:R-:W-:Y:S02]  /*06a0*/  @P3 LOP3.LUT R7, R7, R26, RZ, 0x3c, !PT ;  /* 0x0000001a07073212 */ /* 0x000fe400078e3cff */
[----:B------:R-:W-:Y:S02]  /*06b0*/  @P3 LOP3.LUT R4, R4, R17, RZ, 0x3c, !PT ;  /* 0x0000001104043212 */ /* 0x000fe400078e3cff */
[----:B------:R-:W4:Y:S01]  /*06c0*/  @P6 LDG.E R17, desc[UR6][R10.64+0x7c] ;  /* 0x00007c060a116981 */ /* 0x000f22000c1e1900 */
[----:B------:R-:W-:-:S03]  /*06d0*/  @P4 LOP3.LUT R6, R6, R19, RZ, 0x3c, !PT ;  /* 0x0000001306064212 */ /* 0x000fc600078e3cff */
[----:B------:R-:W4:Y:S01]  /*06e0*/  @P6 LDG.E R19, desc[UR6][R10.64+0x84] ;  /* 0x000084060a136981 */ /* 0x000f22000c1e1900 */
[----:B------:R-:W-:-:S03]  /*06f0*/  @P4 LOP3.LUT R4, R4, R21, RZ, 0x3c, !PT ;  /* 0x0000001504044212 */ /* 0x000fc600078e3cff */
[----:B------:R-:W4:Y:S01]  /*0700*/  @P0 LDG.E R26, desc[UR6][R10.64+0x9c] ;  /* 0x00009c060a1a0981 */ /* 0x000f22000c1e1900 */
[----:B------:R-:W-:-:S03]  /*0710*/  @P5 LOP3.LUT R6, R6, R23, RZ, 0x3c, !PT ;  /* 0x0000001706065212 */ /* 0x000fc600078e3cff */
        /* <DEDUP_REMOVED lines=10> */
[----:B------:R-:W-:Y:S02]  /*07c0*/  @P5 LOP3.LUT R4, R4, R25, RZ, 0x3c, !PT ;  /* 0x0000001904045212 */ /* 0x000fe400078e3cff */
[----:B------:R-:W-:Y:S02]  /*07d0*/  @P6 LOP3.LUT R5, R5, R28, RZ, 0x3c, !PT ;  /* 0x0000001c05056212 */ /* 0x000fe400078e3cff */
[----:B------:R-:W-:Y:S02]  /*07e0*/  @P6 LOP3.LUT R6, R6, R17, RZ, 0x3c, !PT ;  /* 0x0000001106066212 */ /* 0x000fe400078e3cff */
[----:B------:R-:W-:Y:S02]  /*07f0*/  @P6 LOP3.LUT R4, R4, R19, RZ, 0x3c, !PT ;  /* 0x0000001304046212 */ /* 0x000fe400078e3cff */
[----:B------:R-:W-:Y:S02]  /*0800*/  @P0 LOP3.LUT R5, R5, R26, RZ, 0x3c, !PT ;  /* 0x0000001a05050212 */ /* 0x000fe400078e3cff */
[----:B------:R-:W-:-:S02]  /*0810*/  @P0 LOP3.LUT R6, R6, R21, RZ, 0x3c, !PT ;  /* 0x0000001506060212 */ /* 0x000fc400078e3cff */
[----:B------:R-:W-:Y:S02]  /*0820*/  @P0 LOP3.LUT R4, R4, R23, RZ, 0x3c, !PT ;  /* 0x0000001704040212 */ /* 0x000fe400078e3cff */
[----:B--2---:R-:W-:Y:S02]  /*0830*/  @P6 LOP3.LUT R3, R3, R16, RZ, 0x3c, !PT ;  /* 0x0000001003036212 */ /* 0x004fe400078e3cff */
[----:B---3--:R-:W-:Y:S02]  /*0840*/  @P6 LOP3.LUT R7, R7, R18, RZ, 0x3c, !PT ;  /* 0x0000001207076212 */ /* 0x008fe400078e3cff */
[----:B----4-:R-:W-:Y:S02]  /*0850*/  @P0 LOP3.LUT R3, R3, R20, RZ, 0x3c, !PT ;  /* 0x0000001403030212 */ /* 0x010fe400078e3cff */
[----:B------:R-:W-:Y:S02]  /*0860*/  @P0 LOP3.LUT R7, R7, R24, RZ, 0x3c, !PT ;  /* 0x0000001807070212 */ /* 0x000fe400078e3cff */
[----:B------:R-:W-:-:S13]  /*0870*/  R2P PR, R22.B1, 0x7f ;  /* 0x0000007f16007804 */ /* 0x000fda0000001000 */
[----:B------:R-:W2:Y:S04]  /*0880*/  @P0 LDG.E R18, desc[UR6][R10.64+0xa0] ;  /* 0x0000a0060a120981 */ /* 0x000ea8000c1e1900 */
[----:B------:R-:W3:Y:S04]  /*0890*/  @P0 LDG.E R19, desc[UR6][R10.64+0xa4] ;  /* 0x0000a4060a130981 */ /* 0x000ee8000c1e1900 */
[----:B------:R-:W4:Y:S04]  /*08a0*/  @P0 LDG.E R20, desc[UR6][R10.64+0xa8] ;  /* 0x0000a8060a140981 */ /* 0x000f28000c1e1900 */
[----:B------:R-:W4:Y:S04]  /*08b0*/  @P0 LDG.E R21, desc[UR6][R10.64+0xac] ;  /* 0x0000ac060a150981 */ /* 0x000f28000c1e1900 */
[----:B------:R-:W4:Y:S04]  /*08c0*/  @P0 LDG.E R24, desc[UR6][R10.64+0xb0] ;  /* 0x0000b0060a180981 */ /* 0x000f28000c1e1900 */
[----:B------:R-:W4:Y:S04]  /*08d0*/  @P1 LDG.E R16, desc[UR6][R10.64+0xbc] ;  /* 0x0000bc060a101981 */ /* 0x000f28000c1e1900 */
[----:B------:R-:W4:Y:S04]  /*08e0*/  @P1 LDG.E R26, desc[UR6][R10.64+0xb4] ;  /* 0x0000b4060a1a1981 */ /* 0x000f28000c1e1900 */
        /* <DEDUP_REMOVED lines=11> */
[----:B------:R-:W-:Y:S01]  /*09a0*/  LOP3.LUT P0, RZ, R22, 0x8000, RZ, 0xc0, !PT ;  /* 0x0000800016ff7812 */ /* 0x000fe2000780c0ff */
[----:B------:R-:W4:Y:S01]  /*09b0*/  @P2 LDG.E R24, desc[UR6][R10.64+0xd8] ;  /* 0x0000d8060a182981 */ /* 0x000f22000c1e1900 */
[----:B------:R-:W-:-:S03]  /*09c0*/  @P1 LOP3.LUT R7, R7, R16, RZ, 0x3c, !PT ;  /* 0x0000001007071212 */ /* 0x000fc600078e3cff */
[----:B------:R-:W4:Y:S01]  /*09d0*/  @P2 LDG.E R22, desc[UR6][R10.64+0xd0] ;  /* 0x0000d0060a162981 */ /* 0x000f22000c1e1900 */
[----:B------:R-:W-:-:S03]  /*09e0*/  @P1 LOP3.LUT R3, R3, R26, RZ, 0x3c, !PT ;  /* 0x0000001a03031212 */ /* 0x000fc600078e3cff */
[----:B------:R-:W4:Y:S01]  /*09f0*/  @P3 LDG.E R16, desc[UR6][R10.64+0xe4] ;  /* 0x0000e4060a103981 */ /* 0x000f22000c1e1900 */
[----:B------:R-:W-:-:S03]  /*0a00*/  @P1 LOP3.LUT R6, R6, R23, RZ, 0x3c, !PT ;  /* 0x0000001706061212 */ /* 0x000fc600078e3cff */
[----:B------:R-:W4:Y:S01]  /*0a10*/  @P3 LDG.E R26, desc[UR6][R10.64+0xdc] ;  /* 0x0000dc060a1a3981 */ /* 0x000f22000c1e1900 */
[----:B------:R-:W-:-:S03]  /*0a20*/  @P1 LOP3.LUT R4, R4, R17, RZ, 0x3c, !PT ;  /* 0x0000001104041212 */ /* 0x000fc600078e3cff */
        /* <DEDUP_REMOVED lines=43> */
[----:B------:R-:W-:-:S04]  /*0ce0*/  UIADD3 UR4, UPT, UPT, UR4, 0x10, URZ ;  /* 0x0000001004047890 */ /* 0x000fc8000fffe0ff */
[----:B------:R-:W-:Y:S01]  /*0cf0*/  UISETP.NE.AND UP0, UPT, UR4, 0x20, UPT ;  /* 0x000000200400788c */ /* 0x000fe2000bf05270 */
[----:B--2---:R-:W-:Y:S02]  /*0d00*/  @P5 LOP3.LUT R5, R5, R18, RZ, 0x3c, !PT ;  /* 0x0000001205055212 */ /* 0x004fe400078e3cff */
[----:B---3--:R-:W-:Y:S02]  /*0d10*/  @P6 LOP3.LUT R6, R6, R19, RZ, 0x3c, !PT ;  /* 0x0000001306066212 */ /* 0x008fe400078e3cff */
[----:B----4-:R-:W-:Y:S02]  /*0d20*/  @P6 LOP3.LUT R3, R3, R20, RZ, 0x3c, !PT ;  /* 0x0000001403036212 */ /* 0x010fe400078e3cff */
[----:B------:R-:W-:Y:S02]  /*0d30*/  @P6 LOP3.LUT R4, R4, R21, RZ, 0x3c, !PT ;  /* 0x0000001504046212 */ /* 0x000fe400078e3cff */
[----:B------:R-:W-:Y:S02]  /*0d40*/  @P6 LOP3.LUT R7, R7, R22, RZ, 0x3c, !PT ;  /* 0x0000001607076212 */ /* 0x000fe400078e3cff */
[----:B------:R-:W-:-:S02]  /*0d50*/  @P6 LOP3.LUT R5, R5, R16, RZ, 0x3c, !PT ;  /* 0x0000001005056212 */ /* 0x000fc400078e3cff */
[----:B------:R-:W-:Y:S02]  /*0d60*/  @P0 LOP3.LUT R3, R3, R24, RZ, 0x3c, !PT ;  /* 0x0000001803030212 */ /* 0x000fe400078e3cff */
[----:B------:R-:W-:Y:S02]  /*0d70*/  @P0 LOP3.LUT R5, R5, R28, RZ, 0x3c, !PT ;  /* 0x0000001c05050212 */ /* 0x000fe400078e3cff */
[----:B------:R-:W-:Y:S02]  /*0d80*/  @P0 LOP3.LUT R7, R7, R26, RZ, 0x3c, !PT ;  /* 0x0000001a07070212 */ /* 0x000fe400078e3cff */
[----:B------:R-:W-:Y:S02]  /*0d90*/  @P0 LOP3.LUT R4, R4, R23, RZ, 0x3c, !PT ;  /* 0x0000001704040212 */ /* 0x000fe400078e3cff */
[----:B------:R-:W-:Y:S01]  /*0da0*/  @P0 LOP3.LUT R6, R6, R17, RZ, 0x3c, !PT ;  /* 0x0000001106060212 */ /* 0x000fe200078e3cff */
[----:B------:R-:W-:Y:S06]  /*0db0*/  BRA.U UP0, `(.L_x_4) ;  /* 0xfffffff500487547 */ /* 0x000fec000b83ffff */
[----:B------:R-:W-:-:S05]  /*0dc0*/  VIADD R0, R0, 0x1 ;  /* 0x0000000100007836 */ /* 0x000fca0000000000 */
[----:B------:R-:W-:-:S13]  /*0dd0*/  ISETP.NE.AND P0, PT, R0, 0x5, PT ;  /* 0x000000050000780c */ /* 0x000fda0003f05270 */
[----:B------:R-:W-:Y:S05]  /*0de0*/  @P0 BRA `(.L_x_5) ;  /* 0xfffffff400300947 */ /* 0x000fea000383ffff */
[----:B------:R-:W-:Y:S01]  /*0df0*/  LOP3.LUT R0, R13, 0x3, RZ, 0xc0, !PT ;  /* 0x000000030d007812 */ /* 0x000fe200078ec0ff */
[----:B------:R0:W-:Y:S03]  /*0e00*/  STL [R1+0x4], R3 ;  /* 0x0000040301007387 */ /* 0x0001e60000100800 */
[----:B------:R-:W-:Y:S01]  /*0e10*/  ISETP.NE.U32.AND P0, PT, R0, 0x1, PT ;  /* 0x000000010000780c */ /* 0x000fe20003f05070 */
[----:B------:R0:W-:Y:S03]  /*0e20*/  STL.64 [R1+0x8], R6 ;  /* 0x0000080601007387 */ /* 0x0001e60000100a00 */
[----:B------:R-:W-:Y:S01]  /*0e30*/  ISETP.NE.AND.EX P0, PT, RZ, RZ, PT, P0 ;  /* 0x000000ffff00720c */ /* 0x000fe20003f05300 */
[----:B------:R0:W-:-:S12]  /*0e40*/  STL.64 [R1+0x10], R4 ;  /* 0x0000100401007387 */ /* 0x0001d80000100a00 */
[----:B0-----:R-:W-:Y:S05]  /*0e50*/  @!P0 BRA `(.L_x_3) ;  /* 0x0000001800088947 */ /* 0x001fea0003800000 */
[----:B------:R-:W-:Y:S01]  /*0e60*/  UMOV UR4, URZ ;  /* 0x000000ff00047c82 */ /* 0x000fe20008000000 */
[----:B------:R-:W-:Y:S01]  /*0e70*/  UMOV UR5, URZ ;  /* 0x000000ff00057c82 */ /* 0x000fe20008000000 */
[----:B------:R-:W-:Y:S02]  /*0e80*/  IMAD.MOV.U32 R0, RZ, RZ, RZ ;  /* 0x000000ffff007224 */ /* 0x000fe400078e00ff */
[----:B------:R-:W-:Y:S02]  /*0e90*/  IMAD.MOV.U32 R3, RZ, RZ, RZ ;  /* 0x000000ffff037224 */ /* 0x000fe400078e00ff */
[----:B------:R-:W-:Y:S02]  /*0ea0*/  IMAD.U32 R5, RZ, RZ, UR4 ;  /* 0x00000004ff057e24 */ /* 0x000fe4000f8e00ff */
[----:B------:R-:W-:Y:S02]  /*0eb0*/  IMAD.U32 R4, RZ, RZ, UR5 ;  /* 0x00000005ff047e24 */ /* 0x000fe4000f8e00ff */
[----:B------:R-:W-:-:S02]  /*0ec0*/  IMAD.U32 R7, RZ, RZ, UR4 ;  /* 0x00000004ff077e24 */ /* 0x000fc4000f8e00ff */
[----:B------:R-:W-:-:S07]  /*0ed0*/  IMAD.U32 R6, RZ, RZ, UR5 ;  /* 0x00000005ff067e24 */ /* 0x000fce000f8e00ff */
.L_x_7:
[----:B------:R-:W-:-:S06]  /*0ee0*/  IMAD R15, R0, 0x4, R1 ;  /* 0x00000004000f7824 */ /* 0x000fcc00078e0201 */
[----:B------:R-:W5:Y:S01]  /*0ef0*/  LDL R15, [R15+0x4] ;  /* 0x000004000f0f7983 */ /* 0x000f620000100800 */
[----:B------:R-:W-:-:S05]  /*0f00*/  UMOV UR4, URZ ;  /* 0x000000ff00047c82 */ /* 0x000fca0008000000 */
.L_x_6:
        /* <DEDUP_REMOVED lines=183> */
[----:B0-----:R-:W-:Y:S05]  /*1a80*/  @P0 BRA `(.L_x_3) ;  /* 0x0000000800fc0947 */ /* 0x001fea0003800000 */
        /* <DEDUP_REMOVED lines=8> */
.L_x_9:
[----:B------:R-:W-:-:S06]  /*1b10*/  IMAD R15, R0, 0x4, R1 ;  /* 0x00000004000f7824 */ /* 0x000fcc00078e0201 */
[----:B------:R-:W5:Y:S01]  /*1b20*/  LDL R15, [R15+0x4] ;  /* 0x000004000f0f7983 */ /* 0x000f620000100800 */
[----:B------:R-:W-:-:S05]  /*1b30*/  UMOV UR4, URZ ;  /* 0x000000ff00047c82 */ /* 0x000fca0008000000 */
.L_x_8:
        /* <DEDUP_REMOVED lines=177> */
[----:B------:R0:W-:Y:S04]  /*2650*/  STL [R1+0x4], R3 ;  /* 0x0000040301007387 */ /* 0x0001e80000100800 */
[----:B------:R0:W-:Y:S04]  /*2660*/  STL.64 [R1+0x8], R6 ;  /* 0x0000080601007387 */ /* 0x0001e80000100a00 */
[----:B------:R0:W-:Y:S02]  /*2670*/  STL.64 [R1+0x10], R4 ;  /* 0x0000100401007387 */ /* 0x0001e40000100a00 */
.L_x_3:
[----:B------:R-:W-:Y:S05]  /*2680*/  BSYNC.RECONVERGENT B1 ;  /* 0x0000000000017941 */ /* 0x000fea0003800200 */
.L_x_2:
[C---:B------:R-:W-:Y:S01]  /*2690*/  ISETP.GT.U32.AND P0, PT, R13.reuse, 0x3, PT ;  /* 0x000000030d00780c */ /* 0x040fe20003f04070 */
[----:B------:R-:W-:Y:S01]  /*26a0*/  VIADD R2, R2, 0x1 ;  /* 0x0000000102027836 */ /* 0x000fe20000000000 */
[--C-:B------:R-:W-:Y:S02]  /*26b0*/  SHF.R.U64 R13, R13, 0x2, R14.reuse ;  /* 0x000000020d0d7819 */ /* 0x100fe4000000120e */
[----:B------:R-:W-:Y:S02]  /*26c0*/  ISETP.GT.U32.AND.EX P0, PT, R14, RZ, PT, P0 ;  /* 0x000000ff0e00720c */ /* 0x000fe40003f04100 */
[----:B------:R-:W-:-:S11]  /*26d0*/  SHF.R.U32.HI R14, RZ, 0x2, R14 ;  /* 0x00000002ff0e7819 */ /* 0x000fd6000001160e */
[----:B------:R-:W-:Y:S05]  /*26e0*/  @P0 BRA `(.L_x_10) ;  /* 0xffffffd800c40947 */ /* 0x000fea000383ffff */
.L_x_1:
[----:B------:R-:W-:Y:S05]  /*26f0*/  BSYNC.RECONVERGENT B0 ;  /* 0x0000000000007941 */ /* 0x000fea0003800200 */
.L_x_0:
[----:B------:R-:W1:Y:S01]  /*2700*/  LDC R18, c[0x0][0x3a4] ;  /* 0x0000e900ff127b82 */ /* 0x000e620000000800 */
[----:B------:R-:W-:-:S07]  /*2710*/  ISETP.GE.AND P2, PT, R12, RZ, PT ;  /* 0x000000ff0c00720c */ /* 0x000fce0003f46270 */
[----:B------:R-:W2:Y:S08]  /*2720*/  LDC.64 R14, c[0x0][0x388] ;  /* 0x0000e200ff0e7b82 */ /* 0x000eb00000000a00 */
[----:B------:R-:W3:Y:S01]  /*2730*/  LDC.64 R16, c[0x0][0x390] ;  /* 0x0000e400ff107b82 */ /* 0x000ee20000000a00 */
[----:B-1----:R-:W-:-:S04]  /*2740*/  IABS R13, R18 ;  /* 0x00000012000d7213 */ /* 0x002fc80000000000 */
[----:B------:R-:W1:Y:S08]  /*2750*/  I2F.RP R0, R13 ;  /* 0x0000000d00007306 */ /* 0x000e700000209400 */
[----:B-1----:R-:W1:Y:S02]  /*2760*/  MUFU.RCP R0, R0 ;  /* 0x0000000000007308 */ /* 0x002e640000001000 */
[----:B-1----:R-:W-:-:S06]  /*2770*/  VIADD R8, R0, 0xffffffe ;  /* 0x0ffffffe00087836 */ /* 0x002fcc0000000000 */
[----:B------:R1:W0:Y:S02]  /*2780*/  F2I.FTZ.U32.TRUNC.NTZ R9, R8 ;  /* 0x0000000800097305 */ /* 0x000224000021f000 */
[----:B-1----:R-:W-:Y:S02]  /*2790*/  IMAD.MOV.U32 R8, RZ, RZ, RZ ;  /* 0x000000ffff087224 */ /* 0x002fe400078e00ff */
[----:B0-----:R-:W-:-:S04]  /*27a0*/  IMAD.MOV R2, RZ, RZ, -R9 ;  /* 0x000000ffff027224 */ /* 0x001fc800078e0a09 */
[----:B------:R-:W-:Y:S01]  /*27b0*/  IMAD R11, R2, R13, RZ ;  /* 0x0000000d020b7224 */ /* 0x000fe200078e02ff */
[----:B------:R-:W-:-:S03]  /*27c0*/  IABS R2, R12 ;  /* 0x0000000c00027213 */ /* 0x000fc60000000000 */
[----:B------:R-:W-:Y:S02]  /*27d0*/  IMAD.HI.U32 R9, R9, R11, R8 ;  /* 0x0000000b09097227 */ /* 0x000fe400078e0008 */
[----:B------:R-:W0:Y:S04]  /*27e0*/  LDC.64 R10, c[0x0][0x380] ;  /* 0x0000e000ff0a7b82 */ /* 0x000e280000000a00 */
[----:B------:R-:W-:-:S04]  /*27f0*/  IMAD.HI.U32 R9, R9, R2, RZ ;  /* 0x0000000209097227 */ /* 0x000fc800078e00ff */
[----:B------:R-:W-:-:S04]  /*2800*/  IMAD.MOV R9, RZ, RZ, -R9 ;  /* 0x000000ffff097224 */ /* 0x000fc800078e0a09 */
[C---:B------:R-:W-:Y:S02]  /*2810*/  IMAD R0, R13.reuse, R9, R2 ;  /* 0x000000090d007224 */ /* 0x040fe400078e0202 */
[----:B------:R-:W1:Y:S03]  /*2820*/  LDC.64 R8, c[0x0][0x398] ;  /* 0x0000e600ff087b82 */ /* 0x000e660000000a00 */
[----:B------:R-:W-:-:S13]  /*2830*/  ISETP.GT.U32.AND P0, PT, R13, R0, PT ;  /* 0x000000000d00720c */ /* 0x000fda0003f04070 */
[----:B------:R-:W-:Y:S01]  /*2840*/  @!P0 IMAD.IADD R0, R0, 0x1, -R13 ;  /* 0x0000000100008824 */ /* 0x000fe200078e0a0d */
[----:B------:R-:W-:-:S04]  /*2850*/  ISETP.NE.AND P0, PT, R18, RZ, PT ;  /* 0x000000ff1200720c */ /* 0x000fc80003f05270 */
[----:B------:R-:W-:-:S13]  /*2860*/  ISETP.GT.U32.AND P1, PT, R13, R0, PT ;  /* 0x000000000d00720c */ /* 0x000fda0003f24070 */
[----:B------:R-:W-:Y:S02]  /*2870*/  @!P1 IMAD.IADD R0, R0, 0x1, -R13 ;  /* 0x0000000100009824 */ /* 0x000fe400078e0a0d */
[----:B0-----:R-:W-:-:S04]  /*2880*/  IMAD.WIDE R12, R12, 0x4, R10 ;  /* 0x000000040c0c7825 */ /* 0x001fc800078e020a */
[----:B------:R-:W-:Y:S01]  /*2890*/  IMAD.MOV.U32 R19, RZ, RZ, R0 ;  /* 0x000000ffff137224 */ /* 0x000fe200078e0000 */
[----:B------:R-:W4:Y:S03]  /*28a0*/  LDG.E R11, desc[UR6][R12.64] ;  /* 0x000000060c0b7981 */ /* 0x000f26000c1e1900 */
[----:B------:R-:W-:Y:S01]  /*28b0*/  @!P2 IMAD.MOV R19, RZ, RZ, -R19 ;  /* 0x000000ffff13a224 */ /* 0x000fe200078e0a13 */
[----:B------:R-:W-:-:S05]  /*28c0*/  @!P0 LOP3.LUT R19, RZ, R18, RZ, 0x33, !PT ;  /* 0x00000012ff138212 */ /* 0x000fca00078e33ff */
[----:B--2---:R-:W-:-:S04]  /*28d0*/  IMAD.WIDE R14, R19, 0x4, R14 ;  /* 0x00000004130e7825 */ /* 0x004fc800078e020e */
[C---:B---3--:R-:W-:Y:S01]  /*28e0*/  IMAD.WIDE R16, R19.reuse, 0x4, R16 ;  /* 0x0000000413107825 */ /* 0x048fe200078e0210 */
[----:B------:R0:W4:Y:S03]  /*28f0*/  LDG.E R0, desc[UR6][R14.64] ;  /* 0x000000060e007981 */ /* 0x000126000c1e1900 */
[----:B-1----:R-:W-:Y:S01]  /*2900*/  IMAD.WIDE R8, R19, 0x4, R8 ;  /* 0x0000000413087825 */ /* 0x002fe200078e0208 */
[----:B------:R-:W2:Y:S05]  /*2910*/  LDG.E R2, desc[UR6][R16.64] ;  /* 0x0000000610027981 */ /* 0x000eaa000c1e1900 */
[----:B------:R1:W3:Y:S01]  /*2920*/  LDG.E R8, desc[UR6][R8.64] ;  /* 0x0000000608087981 */ /* 0x0002e2000c1e1900 */
[----:B------:R-:W-:-:S04]  /*2930*/  SHF.R.U32.HI R10, RZ, 0x2, R3 ;  /* 0x00000002ff0a7819 */ /* 0x000fc80000011603 */
[----:B------:R-:W-:Y:S01]  /*2940*/  LOP3.LUT R10, R10, R3, RZ, 0x3c, !PT ;  /* 0x000000030a0a7212 */ /* 0x000fe200078e3cff */
[----:B------:R-:W-:-:S04]  /*2950*/  IMAD.SHL.U32 R3, R5, 0x10, RZ ;  /* 0x0000001005037824 */ /* 0x000fc800078e00ff */
[----:B------:R-:W-:Y:S01]  /*2960*/  IMAD.SHL.U32 R18, R10, 0x2, RZ ;  /* 0x000000020a127824 */ /* 0x000fe200078e00ff */
[----:B------:R-:W-:-:S04]  /*2970*/  SHF.R.U32.HI R19, RZ, 0x2, R6 ;  /* 0x00000002ff137819 */ /* 0x000fc80000011606 */
[----:B------:R-:W-:Y:S02]  /*2980*/  LOP3.LUT R18, R10, R18, R3, 0x96, !PT ;  /* 0x000000120a127212 */ /* 0x000fe400078e9603 */
[----:B------:R-:W-:Y:S02]  /*2990*/  LOP3.LUT R19, R19, R6, RZ, 0x3c, !PT ;  /* 0x0000000613137212 */ /* 0x000fe400078e3cff */
[----:B------:R-:W-:-:S03]  /*29a0*/  LOP3.LUT R3, R18, R5, RZ, 0x3c, !PT ;  /* 0x0000000512037212 */ /* 0x000fc600078e3cff */
[----:B------:R-:W-:Y:S02]  /*29b0*/  IMAD.SHL.U32 R10, R19, 0x2, RZ ;  /* 0x00000002130a7824 */ /* 0x000fe400078e00ff */
[----:B------:R-:W-:Y:S01]  /*29c0*/  IMAD.SHL.U32 R6, R3, 0x10, RZ ;  /* 0x0000001003067824 */ /* 0x000fe200078e00ff */
[----:B0-----:R-:W-:-:S04]  /*29d0*/  SHF.R.U32.HI R14, RZ, 0x2, R7 ;  /* 0x00000002ff0e7819 */ /* 0x001fc80000011607 */
[----:B------:R-:W-:Y:S02]  /*29e0*/  LOP3.LUT R6, R19, R10, R6, 0x96, !PT ;  /* 0x0000000a13067212 */ /* 0x000fe400078e9606 */
[----:B------:R-:W-:Y:S02]  /*29f0*/  LOP3.LUT R14, R14, R7, RZ, 0x3c, !PT ;  /* 0x000000070e0e7212 */ /* 0x000fe400078e3cff */
[----:B-1----:R-:W-:Y:S02]  /*2a00*/  LOP3.LUT R9, R6, R3, RZ, 0x3c, !PT ;  /* 0x0000000306097212 */ /* 0x002fe400078e3cff */
[----:B------:R-:W-:Y:S01]  /*2a10*/  SHF.R.U32.HI R17, RZ, 0x2, R4 ;  /* 0x00000002ff117819 */ /* 0x000fe20000011604 */
[----:B------:R-:W-:Y:S01]  /*2a20*/  IMAD.SHL.U32 R10, R14, 0x2, RZ ;  /* 0x000000020e0a7824 */ /* 0x000fe200078e00ff */
[----:B------:R-:W0:Y:S01]  /*2a30*/  LDC.64 R6, c[0x0][0x3b0] ;  /* 0x0000ec00ff067b82 */ /* 0x000e220000000a00 */
[----:B------:R-:W-:Y:S01]  /*2a40*/  IMAD.SHL.U32 R15, R9, 0x10, RZ ;  /* 0x00000010090f7824 */ /* 0x000fe200078e00ff */
[----:B------:R-:W-:-:S04]  /*2a50*/  LOP3.LUT R17, R17, R4, RZ, 0x3c, !PT ;  /* 0x0000000411117212 */ /* 0x000fc800078e3cff */
[----:B------:R-:W-:-:S04]  /*2a60*/  LOP3.LUT R10, R14, R10, R15, 0x96, !PT ;  /* 0x0000000a0e0a7212 */ /* 0x000fc800078e960f */
[----:B------:R-:W-:Y:S01]  /*2a70*/  LOP3.LUT R10, R10, R9, RZ, 0x3c, !PT ;  /* 0x000000090a0a7212 */ /* 0x000fe200078e3cff */
[----:B------:R-:W-:-:S04]  /*2a80*/  IMAD.SHL.U32 R14, R17, 0x2, RZ ;  /* 0x00000002110e7824 */ /* 0x000fc800078e00ff */
[----:B------:R-:W-:Y:S01]  /*2a90*/  IMAD.SHL.U32 R4, R10, 0x10, RZ ;  /* 0x000000100a047824 */ /* 0x000fe200078e00ff */
[----:B------:R-:W-:-:S04]  /*2aa0*/  SHF.R.U32.HI R16, RZ, 0x2, R5 ;  /* 0x00000002ff107819 */ /* 0x000fc80000011605 */
[----:B------:R-:W-:Y:S02]  /*2ab0*/  LOP3.LUT R17, R17, R14, R4, 0x96, !PT ;  /* 0x0000000e11117212 */ /* 0x000fe400078e9604 */
[----:B------:R-:W-:Y:S01]  /*2ac0*/  LOP3.LUT R16, R16, R5, RZ, 0x3c, !PT ;  /* 0x0000000510107212 */ /* 0x000fe200078e3cff */
[----:B------:R-:W1:Y:S01]  /*2ad0*/  LDC R4, c[0x0][0x3a0] ;  /* 0x0000e800ff047b82 */ /* 0x000e620000000800 */
[----:B------:R-:W-:-:S03]  /*2ae0*/  LOP3.LUT R5, R17, R10, RZ, 0x3c, !PT ;  /* 0x0000000a11057212 */ /* 0x000fc600078e3cff */
[----:B------:R-:W-:Y:S02]  /*2af0*/  IMAD.SHL.U32 R14, R16, 0x2, RZ ;  /* 0x00000002100e7824 */ /* 0x000fe400078e00ff */
[----:B------:R-:W-:Y:S01]  /*2b00*/  IMAD.SHL.U32 R15, R5, 0x10, RZ ;  /* 0x00000010050f7824 */ /* 0x000fe200078e00ff */
[----:B0-----:R-:W-:Y:S02]  /*2b10*/  LOP3.LUT R17, R6, 0xaad26b49, RZ, 0x3c, !PT ;  /* 0xaad26b4906117812 */ /* 0x001fe400078e3cff */
[----:B------:R-:W-:Y:S02]  /*2b20*/  LOP3.LUT R7, R7, 0xf7dcefdd, RZ, 0x3c, !PT ;  /* 0xf7dcefdd07077812 */ /* 0x000fe400078e3cff */
[----:B------:R-:W-:Y:S02]  /*2b30*/  LOP3.LUT R14, R16, R14, R15, 0x96, !PT ;  /* 0x0000000e100e7212 */ /* 0x000fe400078e960f */
[----:B------:R-:W-:Y:S01]  /*2b40*/  SHF.R.U32.HI R6, RZ, 0x2, R3 ;  /* 0x00000002ff067819 */ /* 0x000fe20000011603 */
[----:B------:R-:W-:-:S02]  /*2b50*/  IMAD R17, R17, 0x4182bed5, RZ ;  /* 0x4182bed511117824 */ /* 0x000fc400078e02ff */
[----:B------:R-:W-:Y:S01]  /*2b60*/  IMAD R16, R7, -0x658354e5, RZ ;  /* 0x9a7cab1b07107824 */ /* 0x000fe200078e02ff */
[----:B------:R-:W-:Y:S02]  /*2b70*/  LOP3.LUT R15, R6, R3, RZ, 0x3c, !PT ;  /* 0x00000003060f7212 */ /* 0x000fe400078e3cff */
[----:B------:R-:W-:Y:S02]  /*2b80*/  LOP3.LUT R7, R14, R5, RZ, 0x3c, !PT ;  /* 0x000000050e077212 */ /* 0x000fe400078e3cff */
[----:B------:R-:W-:Y:S01]  /*2b90*/  IADD3 R18, PT, PT, R17, 0x64f0c9, R16 ;  /* 0x0064f0c911127810 */ /* 0x000fe20007ffe010 */
[----:B------:R-:W-:Y:S02]  /*2ba0*/  IMAD.SHL.U32 R16, R15, 0x2, RZ ;  /* 0x000000020f107824 */ /* 0x000fe400078e00ff */
[----:B------:R-:W-:Y:S01]  /*2bb0*/  IMAD.SHL.U32 R14, R7, 0x10, RZ ;  /* 0x00000010070e7824 */ /* 0x000fe200078e00ff */
[----:B------:R-:W-:-:S04]  /*2bc0*/  IADD3 R6, PT, PT, R18, 0x587c5, R3 ;  /* 0x000587c512067810 */ /* 0x000fc80007ffe003 */
[----:B------:R-:W-:Y:S01]  /*2bd0*/  LOP3.LUT R14, R15, R16, R14, 0x96, !PT ;  /* 0x000000100f0e7212 */ /* 0x000fe200078e960e */
[----:B------:R-:W-:Y:S01]  /*2be0*/  IMAD.MOV.U32 R3, RZ, RZ, 0x2f800000 ;  /* 0x2f800000ff037424 */ /* 0x000fe200078e00ff */
[----:B------:R-:W-:Y:S02]  /*2bf0*/  I2FP.F32.U32 R6, R6 ;  /* 0x0000000600067245 */ /* 0x000fe40000201000 */
[----:B------:R-:W-:Y:S02]  /*2c00*/  LOP3.LUT R16, R14, R7, RZ, 0x3c, !PT ;  /* 0x000000070e107212 */ /* 0x000fe400078e3cff */
[C---:B------:R-:W-:Y:S02]  /*2c10*/  IADD3 R9, PT, PT, R18.reuse, 0xb0f8a, R9 ;  /* 0x000b0f8a12097810 */ /* 0x040fe40007ffe009 */
[C---:B------:R-:W-:Y:S02]  /*2c20*/  IADD3 R14, PT, PT, R18.reuse, 0x161f14, R5 ;  /* 0x00161f14120e7810 */ /* 0x040fe40007ffe005 */
[----:B------:R-:W-:Y:S01]  /*2c30*/  IADD3 R15, PT, PT, R18, 0x1ba6d9, R7 ;  /* 0x001ba6d9120f7810 */ /* 0x000fe20007ffe007 */
[----:B------:R-:W-:Y:S01]  /*2c40*/  FFMA R7, R6, R3, 1.1641532182693481445e-10 ;  /* 0x2f00000006077423 */ /* 0x000fe20000000003 */
[----:B------:R-:W-:-:S02]  /*2c50*/  IADD3 R10, PT, PT, R18, 0x10974f, R10 ;  /* 0x0010974f120a7810 */ /* 0x000fc40007ffe00a */
[----:B------:R-:W-:Y:S02]  /*2c60*/  IADD3 R17, PT, PT, R18, 0x212e9e, R16 ;  /* 0x00212e9e12117810 */ /* 0x000fe40007ffe010 */
[----:B------:R-:W-:Y:S02]  /*2c70*/  I2FP.F32.U32 R6, R9 ;  /* 0x0000000900067245 */ /* 0x000fe40000201000 */
[----:B------:R-:W-:Y:S02]  /*2c80*/  I2FP.F32.U32 R14, R14 ;  /* 0x0000000e000e7245 */ /* 0x000fe40000201000 */
[----:B------:R-:W-:Y:S01]  /*2c90*/  I2FP.F32.U32 R10, R10 ;  /* 0x0000000a000a7245 */ /* 0x000fe20000201000 */
[----:B------:R-:W-:Y:S01]  /*2ca0*/  FFMA R6, R6, R3, 1.1641532182693481445e-10 ;  /* 0x2f00000006067423 */ /* 0x000fe20000000003 */
[----:B------:R-:W-:Y:S01]  /*2cb0*/  I2FP.F32.U32 R18, R17 ;  /* 0x0000001100127245 */ /* 0x000fe20000201000 */
[----:B------:R-:W-:Y:S01]  /*2cc0*/  FFMA R14, R14, R3, 1.1641532182693481445e-10 ;  /* 0x2f0000000e0e7423 */ /* 0x000fe20000000003 */
[----:B------:R-:W-:Y:S01]  /*2cd0*/  I2FP.F32.U32 R16, R15 ;  /* 0x0000000f00107245 */ /* 0x000fe20000201000 */
[----:B-1----:R-:W-:Y:S01]  /*2ce0*/  FADD R5, R4, R4 ;  /* 0x0000000404057221 */ /* 0x002fe20000000000 */
[-C--:B------:R-:W-:Y:S01]  /*2cf0*/  FFMA R10, R10, R3.reuse, 1.1641532182693481445e-10 ;  /* 0x2f0000000a0a7423 */ /* 0x080fe20000000003 */
[-C--:B------:R-:W-:Y:S01]  /*2d00*/  FFMA R18, R18, R3.reuse, 1.1641532182693481445e-10 ;  /* 0x2f00000012127423 */ /* 0x080fe20000000003 */
[----:B------:R-:W-:Y:S01]  /*2d10*/  FADD R6, R6, R6 ;  /* 0x0000000606067221 */ /* 0x000fe20000000000 */
[----:B------:R-:W-:Y:S01]  /*2d20*/  FADD R14, R14, R14 ;  /* 0x0000000e0e0e7221 */ /* 0x000fe20000000000 */
[----:B------:R-:W-:Y:S01]  /*2d30*/  FFMA R16, R16, R3, 1.1641532182693481445e-10 ;  /* 0x2f00000010107423 */ /* 0x000fe20000000003 */
[--C-:B------:R-:W-:Y:S01]  /*2d40*/  FFMA R7, R7, R5, -R4.reuse ;  /* 0x0000000507077223 */ /* 0x100fe20000000804 */
[C---:B------:R-:W-:Y:S01]  /*2d50*/  FFMA R3, R5.reuse, R10, -R4 ;  /* 0x0000000a05037223 */ /* 0x040fe20000000804 */
[----:B------:R-:W-:Y:S01]  /*2d60*/  FADD R18, R18, R18 ;  /* 0x0000001212127221 */ /* 0x000fe20000000000 */
[----:B------:R-:W-:Y:S01]  /*2d70*/  FFMA R5, R5, R16, -R4 ;  /* 0x0000001005057223 */ /* 0x000fe20000000804 */
[----:B------:R-:W-:Y:S01]  /*2d80*/  BSSY.RECONVERGENT B1, `(.L_x_11) ;  /* 0x0000015000017945 */ /* 0x000fe20003800200 */
[--C-:B----4-:R-:W-:Y:S01]  /*2d90*/  FFMA R6, R6, R0, -R11.reuse ;  /* 0x0000000006067223 */ /* 0x110fe2000000080b */
[----:B--2---:R-:W-:-:S03]  /*2da0*/  FFMA R14, R14, R2, -R11 ;  /* 0x000000020e0e7223 */ /* 0x004fc6000000080b */
[----:B------:R-:W-:Y:S01]  /*2db0*/  FFMA R6, -R7, |R6|, R0 ;  /* 0x4000000607067223 */ /* 0x000fe20000000100 */
[----:B------:R-:W-:Y:S01]  /*2dc0*/  FFMA R3, -R3, |R14|, R2 ;  /* 0x4000000e03037223 */ /* 0x000fe20000000102 */
[----:B---3--:R-:W-:-:S03]  /*2dd0*/  FFMA R18, R18, R8, -R11 ;  /* 0x0000000812127223 */ /* 0x008fc6000000080b */
[----:B------:R-:W-:Y:S01]  /*2de0*/  FADD R3, R6, R3 ;  /* 0x0000000306037221 */ /* 0x000fe20000000000 */
[----:B------:R-:W-:Y:S01]  /*2df0*/  FFMA R0, -R5, |R18|, R8 ;  /* 0x4000001205007223 */ /* 0x000fe20000000108 */
[----:B------:R-:W-:Y:S02]  /*2e00*/  IMAD.MOV.U32 R7, RZ, RZ, 0x3eaaaaab ;  /* 0x3eaaaaabff077424 */ /* 0x000fe400078e00ff */
[----:B------:R-:W-:Y:S02]  /*2e10*/  IMAD.MOV.U32 R2, RZ, RZ, 0x40400000 ;  /* 0x40400000ff027424 */ /* 0x000fe400078e00ff */
[----:B------:R-:W-:Y:S02]  /*2e20*/  FADD R0, R0, R3 ;  /* 0x0000000300007221 */ /* 0x000fe40000000000 */
[----:B------:R-:W-:Y:S02]  /*2e30*/  FFMA R2, R7, -R2, 1 ;  /* 0x3f80000007027423 */ /* 0x000fe40000000802 */
[----:B------:R-:W0:Y:S02]  /*2e40*/  FCHK P0, R0, 3 ;  /* 0x4040000000007902 */ /* 0x000e240000000000 */
[----:B------:R-:W-:-:S04]  /*2e50*/  FFMA R3, R2, R7, 0.3333333432674407959 ;  /* 0x3eaaaaab02037423 */ /* 0x000fc80000000007 */
[----:B------:R-:W-:-:S04]  /*2e60*/  FFMA R2, R0, R3, RZ ;  /* 0x0000000300027223 */ /* 0x000fc800000000ff */
[----:B------:R-:W-:-:S04]  /*2e70*/  FFMA R4, R2, -3, R0 ;  /* 0xc040000002047823 */ /* 0x000fc80000000000 */
[----:B------:R-:W-:Y:S01]  /*2e80*/  FFMA R3, R3, R4, R2 ;  /* 0x0000000403037223 */ /* 0x000fe20000000002 */
[----:B0-----:R-:W-:Y:S06]  /*2e90*/  @!P0 BRA `(.L_x_12) ;  /* 0x00000000000c8947 */ /* 0x001fec0003800000 */
[----:B------:R-:W-:-:S07]  /*2ea0*/  MOV R2, 0x2ec0 ;  /* 0x00002ec000027802 */ /* 0x000fce0000000f00 */
[----:B------:R-:W-:Y:S05]  /*2eb0*/  CALL.REL.NOINC `($__internal_0_$__cuda_sm3x_div_rn_noftz_f32_slowpath) ;  /* 0x0000000000107944 */ /* 0x000fea0003c00000 */
[----:B------:R-:W-:-:S07]  /*2ec0*/  IMAD.MOV.U32 R3, RZ, RZ, R0 ;  /* 0x000000ffff037224 */ /* 0x000fce00078e0000 */
.L_x_12:
[----:B------:R-:W-:Y:S05]  /*2ed0*/  BSYNC.RECONVERGENT B1 ;  /* 0x0000000000017941 */ /* 0x000fea0003800200 */
.L_x_11:
[----:B------:R-:W-:Y:S01]  /*2ee0*/  STG.E desc[UR6][R12.64], R3 ;  /* 0x000000030c007986 */ /* 0x000fe2000c101906 */
[----:B------:R-:W-:Y:S05]  /*2ef0*/  EXIT ;  /* 0x000000000000794d */ /* 0x000fea0003800000 */
        .weak           $__internal_0_$__cuda_sm3x_div_rn_noftz_f32_slowpath
        .type           $__internal_0_$__cuda_sm3x_div_rn_noftz_f32_slowpath,@function
        .size           $__internal_0_$__cuda_sm3x_div_rn_noftz_f32_slowpath,(.L_x_26 - $__internal_0_$__cuda_sm3x_div_rn_noftz_f32_slowpath)
$__internal_0_$__cuda_sm3x_div_rn_noftz_f32_slowpath:
[--C-:B------:R-:W-:Y:S01]  /*2f00*/  SHF.R.U32.HI R3, RZ, 0x17, R0.reuse ;  /* 0x00000017ff037819 */ /* 0x100fe20000011600 */
[----:B------:R-:W-:Y:S04]  /*2f10*/  BSSY.RECONVERGENT B0, `(.L_x_13) ;  /* 0x000005c000007945 */ /* 0x000fe80003800200 */
[----:B------:R-:W-:Y:S01]  /*2f20*/  BSSY.RELIABLE B2, `(.L_x_14) ;  /* 0x000001a000027945 */ /* 0x000fe20003800100 */
[----:B------:R-:W-:Y:S01]  /*2f30*/  LOP3.LUT R5, R3, 0xff, RZ, 0xc0, !PT ;  /* 0x000000ff03057812 */ /* 0x000fe200078ec0ff */
[----:B------:R-:W-:-:S04]  /*2f40*/  IMAD.MOV.U32 R3, RZ, RZ, R0 ;  /* 0x000000ffff037224 */ /* 0x000fc800078e0000 */
[----:B------:R-:W-:-:S05]  /*2f50*/  VIADD R6, R5, 0xffffffff ;  /* 0xffffffff05067836 */ /* 0x000fca0000000000 */
[----:B------:R-:W-:-:S13]  /*2f60*/  ISETP.GT.U32.OR P0, PT, R6, 0xfd, !PT ;  /* 0x000000fd0600780c */ /* 0x000fda0007f04470 */
[----:B------:R-:W-:Y:S01]  /*2f70*/  @!P0 IMAD.MOV.U32 R4, RZ, RZ, RZ ;  /* 0x000000ffff048224 */ /* 0x000fe200078e00ff */
[----:B------:R-:W-:Y:S06]  /*2f80*/  @!P0 BRA `(.L_x_15) ;  /* 0x00000000004c8947 */ /* 0x000fec0003800000 */
[----:B------:R-:W-:-:S13]  /*2f90*/  FSETP.GTU.FTZ.AND P0, PT, |R0|, +INF , PT ;  /* 0x7f8000000000780b */ /* 0x000fda0003f1c200 */
[----:B------:R-:W-:Y:S05]  /*2fa0*/  @P0 BREAK.RELIABLE B2 ;  /* 0x0000000000020942 */ /* 0x000fea0003800100 */
[----:B------:R-:W-:Y:S05]  /*2fb0*/  @P0 BRA `(.L_x_16) ;  /* 0x0000000400400947 */ /* 0x000fea0003800000 */
[----:B------:R-:W-:-:S05]  /*2fc0*/  IMAD.MOV.U32 R4, RZ, RZ, 0x40400000 ;  /* 0x40400000ff047424 */ /* 0x000fca00078e00ff */
[----:B------:R-:W-:-:S13]  /*2fd0*/  LOP3.LUT P0, RZ, R4, 0x7fffffff, R3, 0xc8, !PT ;  /* 0x7fffffff04ff7812 */ /* 0x000fda000780c803 */
[----:B------:R-:W-:Y:S05]  /*2fe0*/  @!P0 BREAK.RELIABLE B2 ;  /* 0x0000000000028942 */ /* 0x000fea0003800100 */
[----:B------:R-:W-:Y:S05]  /*2ff0*/  @!P0 BRA `(.L_x_17) ;  /* 0x0000000400288947 */ /* 0x000fea0003800000 */
[----:B------:R-:W-:-:S13]  /*3000*/  LOP3.LUT P0, RZ, R3, 0x7fffffff, RZ, 0xc0, !PT ;  /* 0x7fffffff03ff7812 */ /* 0x000fda000780c0ff */
[----:B------:R-:W-:Y:S05]  /*3010*/  @!P0 BREAK.RELIABLE B2 ;  /* 0x0000000000028942 */ /* 0x000fea0003800100 */
[----:B------:R-:W-:Y:S05]  /*3020*/  @!P0 BRA `(.L_x_18) ;  /* 0x0000000400148947 */ /* 0x000fea0003800000 */
[----:B------:R-:W-:Y:S02]  /*3030*/  FSETP.NEU.FTZ.AND P1, PT, |R0|, +INF , PT ;  /* 0x7f8000000000780b */ /* 0x000fe40003f3d200 */
[----:B------:R-:W-:-:S04]  /*3040*/  LOP3.LUT P0, RZ, R4, 0x7fffffff, RZ, 0xc0, !PT ;  /* 0x7fffffff04ff7812 */ /* 0x000fc8000780c0ff */
[----:B------:R-:W-:-:S13]  /*3050*/  PLOP3.LUT P0, PT, P1, P0, PT, 0x2f, 0xf2 ;  /* 0x0000000000f2781c */ /* 0x000fda0000f00577 */
[----:B------:R-:W-:Y:S05]  /*3060*/  @P0 BREAK.RELIABLE B2 ;  /* 0x0000000000020942 */ /* 0x000fea0003800100 */
[----:B------:R-:W-:Y:S05]  /*3070*/  @P0 BRA `(.L_x_19) ;  /* 0x0000000000f40947 */ /* 0x000fea0003800000 */
[----:B------:R-:W-:-:S13]  /*3080*/  ISETP.GE.AND P0, PT, R6, RZ, PT ;  /* 0x000000ff0600720c */ /* 0x000fda0003f06270 */
[----:B------:R-:W-:Y:S02]  /*3090*/  @P0 IMAD.MOV.U32 R4, RZ, RZ, RZ ;  /* 0x000000ffff040224 */ /* 0x000fe400078e00ff */
[----:B------:R-:W-:Y:S01]  /*30a0*/  @!P0 FFMA R3, R0, 1.84467440737095516160e+19, RZ ;  /* 0x5f80000000038823 */ /* 0x000fe200000000ff */
[----:B------:R-:W-:-:S07]  /*30b0*/  @!P0 IMAD.MOV.U32 R4, RZ, RZ, -0x40 ;  /* 0xffffffc0ff048424 */ /* 0x000fce00078e00ff */
.L_x_15:
[----:B------:R-:W-:Y:S05]  /*30c0*/  BSYNC.RELIABLE B2 ;  /* 0x0000000000027941 */ /* 0x000fea0003800100 */
.L_x_14:
[----:B------:R-:W-:Y:S01]  /*30d0*/  UMOV UR4, 0x40400000 ;  /* 0x4040000000047882 */ /* 0x000fe20000000000 */
[----:B------:R-:W-:Y:S01]  /*30e0*/  VIADD R5, R5, 0xffffff81 ;  /* 0xffffff8105057836 */ /* 0x000fe20000000000 */
[----:B------:R-:W-:Y:S01]  /*30f0*/  UIADD3 UR4, UPT, UPT, UR4, -0x800000, URZ ;  /* 0xff80000004047890 */ /* 0x000fe2000fffe0ff */
[----:B------:R-:W-:Y:S02]  /*3100*/  BSSY.RECONVERGENT B2, `(.L_x_20) ;  /* 0x0000033000027945 */ /* 0x000fe40003800200 */
[----:B------:R-:W-:Y:S01]  /*3110*/  IMAD R0, R5, -0x800000, R3 ;  /* 0xff80000005007824 */ /* 0x000fe200078e0203 */
[----:B------:R-:W-:Y:S02]  /*3120*/  IADD3 R4, PT, PT, R4, -0x1, R5 ;  /* 0xffffffff04047810 */ /* 0x000fe40007ffe005 */
[----:B------:R-:W-:-:S03]  /*3130*/  FADD.FTZ R7, -RZ, -UR4 ;  /* 0x80000004ff077e21 */ /* 0x000fc60008010100 */
[----:B------:R-:W0:Y:S02]  /*3140*/  MUFU.RCP R6, UR4 ;  /* 0x0000000400067d08 */ /* 0x000e240008001000 */
[----:B0-----:R-:W-:-:S04]  /*3150*/  FFMA R9, R6, R7, 1 ;  /* 0x3f80000006097423 */ /* 0x001fc80000000007 */
[----:B------:R-:W-:-:S04]  /*3160*/  FFMA R9, R6, R9, R6 ;  /* 0x0000000906097223 */ /* 0x000fc80000000006 */
[----:B------:R-:W-:-:S04]  /*3170*/  FFMA R6, R0, R9, RZ ;  /* 0x0000000900067223 */ /* 0x000fc800000000ff */
[----:B------:R-:W-:-:S04]  /*3180*/  FFMA R3, R7, R6, R0 ;  /* 0x0000000607037223 */ /* 0x000fc80000000000 */
[----:B------:R-:W-:-:S04]  /*3190*/  FFMA R6, R9, R3, R6 ;  /* 0x0000000309067223 */ /* 0x000fc80000000006 */
[----:B------:R-:W-:-:S04]  /*31a0*/  FFMA R7, R7, R6, R0 ;  /* 0x0000000607077223 */ /* 0x000fc80000000000 */
[----:B------:R-:W-:-:S05]  /*31b0*/  FFMA R3, R9, R7, R6 ;  /* 0x0000000709037223 */ /* 0x000fca0000000006 */
[----:B------:R-:W-:-:S04]  /*31c0*/  SHF.R.U32.HI R0, RZ, 0x17, R3 ;  /* 0x00000017ff007819 */ /* 0x000fc80000011603 */
[----:B------:R-:W-:-:S05]  /*31d0*/  LOP3.LUT R0, R0, 0xff, RZ, 0xc0, !PT ;  /* 0x000000ff00007812 */ /* 0x000fca00078ec0ff */
[----:B------:R-:W-:-:S04]  /*31e0*/  IMAD.IADD R8, R0, 0x1, R4 ;  /* 0x0000000100087824 */ /* 0x000fc800078e0204 */
[----:B------:R-:W-:-:S05]  /*31f0*/  VIADD R0, R8, 0xffffffff ;  /* 0xffffffff08007836 */ /* 0x000fca0000000000 */
[----:B------:R-:W-:-:S13]  /*3200*/  ISETP.GE.U32.AND P0, PT, R0, 0xfe, PT ;  /* 0x000000fe0000780c */ /* 0x000fda0003f06070 */
[----:B------:R-:W-:Y:S05]  /*3210*/  @!P0 BRA `(.L_x_21) ;  /* 0x0000000000808947 */ /* 0x000fea0003800000 */
[----:B------:R-:W-:-:S13]  /*3220*/  ISETP.GT.AND P0, PT, R8, 0xfe, PT ;  /* 0x000000fe0800780c */ /* 0x000fda0003f04270 */
[----:B------:R-:W-:Y:S05]  /*3230*/  @P0 BRA `(.L_x_22) ;  /* 0x00000000006c0947 */ /* 0x000fea0003800000 */
[----:B------:R-:W-:-:S13]  /*3240*/  ISETP.GE.AND P0, PT, R8, 0x1, PT ;  /* 0x000000010800780c */ /* 0x000fda0003f06270 */
[----:B------:R-:W-:Y:S05]  /*3250*/  @P0 BRA `(.L_x_23) ;  /* 0x0000000000740947 */ /* 0x000fea0003800000 */
[----:B------:R-:W-:Y:S02]  /*3260*/  ISETP.GE.AND P0, PT, R8, -0x18, PT ;  /* 0xffffffe80800780c */ /* 0x000fe40003f06270 */
[----:B------:R-:W-:-:S11]  /*3270*/  LOP3.LUT R3, R3, 0x80000000, RZ, 0xc0, !PT ;  /* 0x8000000003037812 */ /* 0x000fd600078ec0ff */
[----:B------:R-:W-:Y:S05]  /*3280*/  @!P0 BRA `(.L_x_23) ;  /* 0x0000000000688947 */ /* 0x000fea0003800000 */
[CCC-:B------:R-:W-:Y:S01]  /*3290*/  FFMA.RZ R0, R9.reuse, R7.reuse, R6.reuse ;  /* 0x0000000709007223 */ /* 0x1c0fe2000000c006 */
[C---:B------:R-:W-:Y:S01]  /*32a0*/  VIADD R5, R8.reuse, 0x20 ;  /* 0x0000002008057836 */ /* 0x040fe20000000000 */
[C---:B------:R-:W-:Y:S02]  /*32b0*/  ISETP.NE.AND P2, PT, R8.reuse, RZ, PT ;  /* 0x000000ff0800720c */ /* 0x040fe40003f45270 */
[----:B------:R-:W-:Y:S02]  /*32c0*/  ISETP.NE.AND P1, PT, R8, RZ, PT ;  /* 0x000000ff0800720c */ /* 0x000fe40003f25270 */
[----:B------:R-:W-:Y:S01]  /*32d0*/  LOP3.LUT R4, R0, 0x7fffff, RZ, 0xc0, !PT ;  /* 0x007fffff00047812 */ /* 0x000fe200078ec0ff */
[CCC-:B------:R-:W-:Y:S01]  /*32e0*/  FFMA.RP R0, R9.reuse, R7.reuse, R6.reuse ;  /* 0x0000000709007223 */ /* 0x1c0fe20000008006 */
[----:B------:R-:W-:Y:S01]  /*32f0*/  FFMA.RM R9, R9, R7, R6 ;  /* 0x0000000709097223 */ /* 0x000fe20000004006 */
[----:B------:R-:W-:Y:S01]  /*3300*/  IMAD.MOV R7, RZ, RZ, -R8 ;  /* 0x000000ffff077224 */ /* 0x000fe200078e0a08 */
[----:B------:R-:W-:-:S03]  /*3310*/  LOP3.LUT R4, R4, 0x800000, RZ, 0xfc, !PT ;  /* 0x0080000004047812 */ /* 0x000fc600078efcff */
[----:B------:R-:W-:Y:S02]  /*3320*/  FSETP.NEU.FTZ.AND P0, PT, R0, R9, PT ;  /* 0x000000090000720b */ /* 0x000fe40003f1d000 */
[----:B------:R-:W-:Y:S02]  /*3330*/  SHF.L.U32 R5, R4, R5, RZ ;  /* 0x0000000504057219 */ /* 0x000fe400000006ff */
[----:B------:R-:W-:Y:S02]  /*3340*/  SEL R7, R7, RZ, P2 ;  /* 0x000000ff07077207 */ /* 0x000fe40001000000 */
[----:B------:R-:W-:Y:S02]  /*3350*/  ISETP.NE.AND P1, PT, R5, RZ, P1 ;  /* 0x000000ff0500720c */ /* 0x000fe40000f25270 */
[----:B------:R-:W-:Y:S02]  /*3360*/  SHF.R.U32.HI R7, RZ, R7, R4 ;  /* 0x00000007ff077219 */ /* 0x000fe40000011604 */
[----:B------:R-:W-:-:S02]  /*3370*/  PLOP3.LUT P0, PT, P0, P1, PT, 0xf8, 0x8f ;  /* 0x00000000008f781c */ /* 0x000fc40000703f70 */
[----:B------:R-:W-:Y:S02]  /*3380*/  SHF.R.U32.HI R5, RZ, 0x1, R7 ;  /* 0x00000001ff057819 */ /* 0x000fe40000011607 */
[----:B------:R-:W-:-:S04]  /*3390*/  SEL R0, RZ, 0x1, !P0 ;  /* 0x00000001ff007807 */ /* 0x000fc80004000000 */
[----:B------:R-:W-:-:S04]  /*33a0*/  LOP3.LUT R0, R0, 0x1, R5, 0xf8, !PT ;  /* 0x0000000100007812 */ /* 0x000fc800078ef805 */
[----:B------:R-:W-:-:S05]  /*33b0*/  LOP3.LUT R0, R0, R7, RZ, 0xc0, !PT ;  /* 0x0000000700007212 */ /* 0x000fca00078ec0ff */
[----:B------:R-:W-:-:S05]  /*33c0*/  IMAD.IADD R0, R5, 0x1, R0 ;  /* 0x0000000105007824 */ /* 0x000fca00078e0200 */
[----:B------:R-:W-:Y:S01]  /*33d0*/  LOP3.LUT R3, R0, R3, RZ, 0xfc, !PT ;  /* 0x0000000300037212 */ /* 0x000fe200078efcff */
[----:B------:R-:W-:Y:S06]  /*33e0*/  BRA `(.L_x_23) ;  /* 0x0000000000107947 */ /* 0x000fec0003800000 */
.L_x_22:
[----:B------:R-:W-:-:S04]  /*33f0*/  LOP3.LUT R3, R3, 0x80000000, RZ, 0xc0, !PT ;  /* 0x8000000003037812 */ /* 0x000fc800078ec0ff */
[----:B------:R-:W-:Y:S01]  /*3400*/  LOP3.LUT R3, R3, 0x7f800000, RZ, 0xfc, !PT ;  /* 0x7f80000003037812 */ /* 0x000fe200078efcff */
[----:B------:R-:W-:Y:S06]  /*3410*/  BRA `(.L_x_23) ;  /* 0x0000000000047947 */ /* 0x000fec0003800000 */
.L_x_21:
[----:B------:R-:W-:-:S07]  /*3420*/  IMAD R3, R4, 0x800000, R3 ;  /* 0x0080000004037824 */ /* 0x000fce00078e0203 */
.L_x_23:
[----:B------:R-:W-:Y:S05]  /*3430*/  BSYNC.RECONVERGENT B2 ;  /* 0x0000000000027941 */ /* 0x000fea0003800200 */
.L_x_20:
[----:B------:R-:W-:Y:S05]  /*3440*/  BRA `(.L_x_24) ;  /* 0x0000000000207947 */ /* 0x000fea0003800000 */
.L_x_19:
[----:B------:R-:W-:-:S04]  /*3450*/  LOP3.LUT R3, R4, 0x80000000, R3, 0x48, !PT ;  /* 0x8000000004037812 */ /* 0x000fc800078e4803 */
[----:B------:R-:W-:Y:S01]  /*3460*/  LOP3.LUT R3, R3, 0x7f800000, RZ, 0xfc, !PT ;  /* 0x7f80000003037812 */ /* 0x000fe200078efcff */
[----:B------:R-:W-:Y:S06]  /*3470*/  BRA `(.L_x_24) ;  /* 0x0000000000147947 */ /* 0x000fec0003800000 */
.L_x_18:
[----:B------:R-:W-:Y:S01]  /*3480*/  LOP3.LUT R3, R4, 0x80000000, R3, 0x48, !PT ;  /* 0x8000000004037812 */ /* 0x000fe200078e4803 */
[----:B------:R-:W-:Y:S06]  /*3490*/  BRA `(.L_x_24) ;  /* 0x00000000000c7947 */ /* 0x000fec0003800000 */
.L_x_17:
[----:B------:R-:W0:Y:S01]  /*34a0*/  MUFU.RSQ R3, -QNAN ;  /* 0xffc0000000037908 */ /* 0x000e220000001400 */
[----:B------:R-:W-:Y:S05]  /*34b0*/  BRA `(.L_x_24) ;  /* 0x0000000000047947 */ /* 0x000fea0003800000 */
.L_x_16:
[----:B------:R-:W-:-:S07]  /*34c0*/  FADD.FTZ R3, R0, 3 ;  /* 0x4040000000037421 */ /* 0x000fce0000010000 */
.L_x_24:
[----:B------:R-:W-:Y:S05]  /*34d0*/  BSYNC.RECONVERGENT B0 ;  /* 0x0000000000007941 */ /* 0x000fea0003800200 */
.L_x_13:
[----:B0-----:R-:W-:Y:S02]  /*34e0*/  IMAD.MOV.U32 R0, RZ, RZ, R3 ;  /* 0x000000ffff007224 */ /* 0x001fe400078e0003 */
[----:B------:R-:W-:-:S04]  /*34f0*/  IMAD.MOV.U32 R3, RZ, RZ, 0x0 ;  /* 0x00000000ff037424 */ /* 0x000fc800078e00ff */
[----:B------:R-:W-:Y:S05]  /*3500*/  RET.REL.NODEC R2 `(actualizar) ;  /* 0xffffffc802bc7950 */ /* 0x000fea0003c3ffff */
.L_x_25:
[----:B------:R-:W-:-:S00]  /*3510*/  BRA `(.L_x_25) ;  /* 0xfffffffc00fc7947 */ /* 0x000fc0000383ffff */
[----:B------:R-:W-:-:S00]  /*3520*/  NOP ;  /* 0x0000000000007918 */ /* 0x000fc00000000000 */
        /* <DEDUP_REMOVED lines=13> */
.L_x_26:


//--------------------- .nv.global.init           --------------------------
	.section	.nv.global.init,"aw",@progbits
	.align	4
.nv.global.init:
	.type		mrg32k3aM1SubSeq,@object
	.size		mrg32k3aM1SubSeq,(mrg32k3aM2SubSeq - mrg32k3aM1SubSeq)
mrg32k3aM1SubSeq:
        /*0000*/ 	.byte	0x0b, 0xcc, 0xee, 0x04, 0x73, 0x29, 0x8b, 0x6f, 0xf6, 0x53, 0x03, 0xf6, 0x23, 0xf6, 0xea, 0xda
        /* <DEDUP_REMOVED lines=125> */
	.type		mrg32k3aM2SubSeq,@object
	.size		mrg32k3aM2SubSeq,(mrg32k3aM1 - mrg32k3aM2SubSeq)
mrg32k3aM2SubSeq:
        /* <DEDUP_REMOVED lines=126> */
	.type		mrg32k3aM1,@object
	.size		mrg32k3aM1,(mrg32k3aM1Seq - mrg32k3aM1)
mrg32k3aM1:
        /* <DEDUP_REMOVED lines=144> */
	.type		mrg32k3aM1Seq,@object
	.size		mrg32k3aM1Seq,(mrg32k3aM2 - mrg32k3aM1Seq)
mrg32k3aM1Seq:
        /* <DEDUP_REMOVED lines=144> */
	.type		mrg32k3aM2,@object
	.size		mrg32k3aM2,(mrg32k3aM2Seq - mrg32k3aM2)
mrg32k3aM2:
        /* <DEDUP_REMOVED lines=144> */
	.type		mrg32k3aM2Seq,@object
	.size		mrg32k3aM2Seq,(precalc_xorwow_matrix - mrg32k3aM2Seq)
mrg32k3aM2Seq:
        /* <DEDUP_REMOVED lines=144> */
	.type		precalc_xorwow_matrix,@object
	.size		precalc_xorwow_matrix,(precalc_xorwow_offset_matrix - precalc_xorwow_matrix)
precalc_xorwow_matrix:
        /* <DEDUP_REMOVED lines=6400> */
	.type		precalc_xorwow_offset_matrix,@object
	.size		precalc_xorwow_offset_matrix,(.L_1 - precalc_xorwow_offset_matrix)
precalc_xorwow_offset_matrix:
        /* <DEDUP_REMOVED lines=6400> */
.L_1:


//--------------------- .nv.shared.reserved.0     --------------------------
	.section	.nv.shared.reserved.0,"aw",@nobits
	.weak		__nv_reservedSMEM_offset_0_alias
	.size		__nv_reservedSMEM_offset_0_alias, 0, 64
	.other		__nv_reservedSMEM_offset_0_alias,@"STO_CUDA_RESERVED_SHARED STV_DEFAULT"
__nv_reservedSMEM_offset_0_alias:
	.zero		0
	.zero		64


//--------------------- .nv.constant0.actualizar  --------------------------
	.section	.nv.constant0.actualizar,"a",@progbits
	.sectionflags	@""
	.align	4
.nv.constant0.actualizar:
	.zero		952


//--------------------- SYMBOLS --------------------------

	.type		.nv.reservedSmem.offset0,@object
	.size		.nv.reservedSmem.offset0,0x4
